	.target	sm_100a

	.elftype	@"ET_EXEC"


//--------------------- .note.nv.tkinfo           --------------------------
	.section	.note.nv.tkinfo,"",@"SHT_NOTE"
	.sectionflags	@"SHF_NOTE_NV_TKINFO"
	.tkinfo
        /*0018*/ 	.word	0x00000081
        /*0030*/ 	.string	""
        /*0030*/ 	.string	"ptxas-blackwell"
        /*0030*/ 	.string	"Cuda compilation tools, release 12.9, V12.9.86"
        /*0030*/ 	.string	"Build cuda_12.9.r12.9/compiler.36037853_0"
        /*0030*/ 	.string	"-v  -suppress-debug-info  -lineinfo  -arch sm_100a "



//--------------------- .note.nv.cuver            --------------------------
	.section	.note.nv.cuver,"",@"SHT_NOTE"
	.sectionflags	@"SHF_NOTE_NV_CUVER"
        /*0018*/ 	.short	0x0001
        /*001a*/ 	.short	0x0064
        /*001c*/ 	.short	0x0001
        /*001e*/ 	.short	0x0000
        /*0020*/ 	.short	0x0001
        /*0022*/ 	.short	0x0000


//--------------------- .nv.info                  --------------------------
	.section	.nv.info,"",@"SHT_CUDA_INFO"
	.align	4


	//----- nvinfo : EIATTR_REGCOUNT
	.align		4
        /*0000*/ 	.byte	0x04, 0x2f
        /*0002*/ 	.short	(.L_4 - .L_3)
	.align		4
.L_3:
        /*0004*/ 	.word	index@(gluon_tcgen05)
        /*0008*/ 	.word	0x00000047


	//----- nvinfo : EIATTR_FRAME_SIZE
	.align		4
.L_4:
        /*000c*/ 	.byte	0x04, 0x11
        /*000e*/ 	.short	(.L_6 - .L_5)
	.align		4
.L_5:
        /*0010*/ 	.word	index@($__internal_2_$__cuda_sm10x_tcgen05_guardrail_trap_unallocated_columns_being_dealloced)
        /*0014*/ 	.word	0x00000000


	//----- nvinfo : EIATTR_FRAME_SIZE
	.align		4
.L_6:
        /*0018*/ 	.byte	0x04, 0x11
        /*001a*/ 	.short	(.L_8 - .L_7)
	.align		4
.L_7:
        /*001c*/ 	.word	index@($__internal_1_$__cuda_sm10x_tcgen05_guardrail_trap_phase_invalid_during_alloc)
        /*0020*/ 	.word	0x00000000


	//----- nvinfo : EIATTR_FRAME_SIZE
	.align		4
.L_8:
        /*0024*/ 	.byte	0x04, 0x11
        /*0026*/ 	.short	(.L_10 - .L_9)
	.align		4
.L_9:
        /*0028*/ 	.word	index@($__internal_0_$__cuda_sm10x_tcgen05_guardrail_trap_col_being_dealloced_not_returned_by_alloc)
        /*002c*/ 	.word	0x00000000


	//----- nvinfo : EIATTR_FRAME_SIZE
	.align		4
.L_10:
        /*0030*/ 	.byte	0x04, 0x11
        /*0032*/ 	.short	(.L_12 - .L_11)
	.align		4
.L_11:
        /*0034*/ 	.word	index@(gluon_tcgen05)
        /*0038*/ 	.word	0x00000000


	//----- nvinfo : EIATTR_MIN_STACK_SIZE
	.align		4
.L_12:
        /*003c*/ 	.byte	0x04, 0x12
        /*003e*/ 	.short	(.L_14 - .L_13)
	.align		4
.L_13:
        /*0040*/ 	.word	index@(gluon_tcgen05)
        /*0044*/ 	.word	0x00000000
.L_14:


//--------------------- .nv.info.gluon_tcgen05    --------------------------
	.section	.nv.info.gluon_tcgen05,"",@"SHT_CUDA_INFO"
	.sectionflags	@""
	.align	4


	//----- nvinfo : EIATTR_CUDA_API_VERSION
	.align		4
        /*0000*/ 	.byte	0x04, 0x37
        /*0002*/ 	.short	(.L_16 - .L_15)
.L_15:
        /*0004*/ 	.word	0x00000081


	//----- nvinfo : EIATTR_KPARAM_INFO
	.align		4
.L_16:
        /*0008*/ 	.byte	0x04, 0x17
        /*000a*/ 	.short	(.L_18 - .L_17)
.L_17:
        /*000c*/ 	.word	0x00000000
        /*0010*/ 	.short	0x000a
        /*0012*/ 	.short	0x0048
        /*0014*/ 	.byte	0x00, 0xf4, 0x21, 0x00


	//----- nvinfo : EIATTR_KPARAM_INFO
	.align		4
.L_18:
        /*0018*/ 	.byte	0x04, 0x17
        /*001a*/ 	.short	(.L_20 - .L_19)
.L_19:
        /*001c*/ 	.word	0x00000000
        /*0020*/ 	.short	0x0009
        /*0022*/ 	.short	0x0040
        /*0024*/ 	.byte	0x00, 0xf4, 0x21, 0x00


	//----- nvinfo : EIATTR_KPARAM_INFO
	.align		4
.L_20:
        /*0028*/ 	.byte	0x04, 0x17
        /*002a*/ 	.short	(.L_22 - .L_21)
.L_21:
        /*002c*/ 	.word	0x00000000
        /*0030*/ 	.short	0x0008
        /*0032*/ 	.short	0x0038
        /*0034*/ 	.byte	0x00, 0xf0, 0x21, 0x00


	//----- nvinfo : EIATTR_KPARAM_INFO
	.align		4
.L_22:
        /*0038*/ 	.byte	0x04, 0x17
        /*003a*/ 	.short	(.L_24 - .L_23)
.L_23:
        /*003c*/ 	.word	0x00000000
        /*0040*/ 	.short	0x0007
        /*0042*/ 	.short	0x0030
        /*0044*/ 	.byte	0x00, 0xf0, 0x21, 0x00


	//----- nvinfo : EIATTR_KPARAM_INFO
	.align		4
.L_24:
        /*0048*/ 	.byte	0x04, 0x17
        /*004a*/ 	.short	(.L_26 - .L_25)
.L_25:
        /*004c*/ 	.word	0x00000000
        /*0050*/ 	.short	0x0006
        /*0052*/ 	.short	0x0028
        /*0054*/ 	.byte	0x00, 0xf0, 0x21, 0x00


	//----- nvinfo : EIATTR_KPARAM_INFO
	.align		4
.L_26:
        /*0058*/ 	.byte	0x04, 0x17
        /*005a*/ 	.short	(.L_28 - .L_27)
.L_27:
        /*005c*/ 	.word	0x00000000
        /*0060*/ 	.short	0x0005
        /*0062*/ 	.short	0x0020
        /*0064*/ 	.byte	0x00, 0xf0, 0x11, 0x00


	//----- nvinfo : EIATTR_KPARAM_INFO
	.align		4
.L_28:
        /*0068*/ 	.byte	0x04, 0x17
        /*006a*/ 	.short	(.L_30 - .L_29)
.L_29:
        /*006c*/ 	.word	0x00000000
        /*0070*/ 	.short	0x0004
        /*0072*/ 	.short	0x001c
        /*0074*/ 	.byte	0x00, 0xf0, 0x11, 0x00


	//----- nvinfo : EIATTR_KPARAM_INFO
	.align		4
.L_30:
        /*0078*/ 	.byte	0x04, 0x17
        /*007a*/ 	.short	(.L_32 - .L_31)
.L_31:
        /*007c*/ 	.word	0x00000000
        /*0080*/ 	.short	0x0003
        /*0082*/ 	.short	0x0018
        /*0084*/ 	.byte	0x00, 0xf0, 0x11, 0x00


	//----- nvinfo : EIATTR_KPARAM_INFO
	.align		4
.L_32:
        /*0088*/ 	.byte	0x04, 0x17
        /*008a*/ 	.short	(.L_34 - .L_33)
.L_33:
        /*008c*/ 	.word	0x00000000
        /*0090*/ 	.short	0x0002
        /*0092*/ 	.short	0x0010
        /*0094*/ 	.byte	0x00, 0xf4, 0x21, 0x00


	//----- nvinfo : EIATTR_KPARAM_INFO
	.align		4
.L_34:
        /*0098*/ 	.byte	0x04, 0x17
        /*009a*/ 	.short	(.L_36 - .L_35)
.L_35:
        /*009c*/ 	.word	0x00000000
        /*00a0*/ 	.short	0x0001
        /*00a2*/ 	.short	0x0008
        /*00a4*/ 	.byte	0x00, 0xf4, 0x21, 0x00


	//----- nvinfo : EIATTR_KPARAM_INFO
	.align		4
.L_36:
        /*00a8*/ 	.byte	0x04, 0x17
        /*00aa*/ 	.short	(.L_38 - .L_37)
.L_37:
        /*00ac*/ 	.word	0x00000000
        /*00b0*/ 	.short	0x0000
        /*00b2*/ 	.short	0x0000
        /*00b4*/ 	.byte	0x00, 0xf4, 0x21, 0x00


	//----- nvinfo : EIATTR_AT_ENTRY_FRAGMENTS
	.align		4
.L_38:
        /*00b8*/ 	.byte	0x04, 0x4f
        /*00ba*/ 	.short	(.L_40 - .L_39)


	//   ....[0]....
.L_39:
        /*00bc*/ 	.word	0x00000004


	//----- nvinfo : EIATTR_RESERVED_SMEM_USED
	.align		4
.L_40:
        /*00c0*/ 	.byte	0x01, 0x41
	.zero		2


	//----- nvinfo : EIATTR_SPARSE_MMA_MASK
	.align		4
        /*00c4*/ 	.byte	0x03, 0x50
        /*00c6*/ 	.short	0x0000


	//----- nvinfo : EIATTR_TCGEN05_1CTA_USED
	.align		4
        /*00c8*/ 	.byte	0x01, 0x51
	.zero		2


	//----- nvinfo : EIATTR_MAXREG_COUNT
	.align		4
        /*00cc*/ 	.byte	0x03, 0x1b
        /*00ce*/ 	.short	0x00ff


	//----- nvinfo : EIATTR_NUM_BARRIERS
	.align		4
        /*00d0*/ 	.byte	0x02, 0x4c
        /*00d2*/ 	.byte	0x01
	.zero		1


	//----- nvinfo : EIATTR_INT_WARP_WIDE_INSTR_OFFSETS
	.align		4
        /*00d4*/ 	.byte	0x04, 0x31
        /*00d6*/ 	.short	(.L_42 - .L_41)


	//   ....[0]....
.L_41:
        /*00d8*/ 	.word	0x00001750


	//   ....[1]....
        /*00dc*/ 	.word	0x00001770


	//   ....[2]....
        /*00e0*/ 	.word	0x000017f0


	//   ....[3]....
        /*00e4*/ 	.word	0x00001ad0


	//   ....[4]....
        /*00e8*/ 	.word	0x00001ae0


	//   ....[5]....
        /*00ec*/ 	.word	0x00001af0


	//   ....[6]....
        /*00f0*/ 	.word	0x00001b00


	//   ....[7]....
        /*00f4*/ 	.word	0x00001e20


	//   ....[8]....
        /*00f8*/ 	.word	0x00001e30


	//   ....[9]....
        /*00fc*/ 	.word	0x00001fa0


	//   ....[10]....
        /*0100*/ 	.word	0x00001ff0


	//   ....[11]....
        /*0104*/ 	.word	0x00002000


	//   ....[12]....
        /*0108*/ 	.word	0x00002030


	//   ....[13]....
        /*010c*/ 	.word	0x00002320


	//   ....[14]....
        /*0110*/ 	.word	0x00002330


	//   ....[15]....
        /*0114*/ 	.word	0x00002660


	//   ....[16]....
        /*0118*/ 	.word	0x00002670


	//   ....[17]....
        /*011c*/ 	.word	0x00002b60


	//   ....[18]....
        /*0120*/ 	.word	0x00002bb0


	//----- nvinfo : EIATTR_COOP_GROUP_MASK_REGIDS
	.align		4
.L_42:
        /*0124*/ 	.byte	0x04, 0x29
        /*0126*/ 	.short	(.L_44 - .L_43)


	//   ....[0]....
.L_43:
        /*0128*/ 	.word	0xffffffff


	//   ....[1]....
        /*012c*/ 	.word	0xffffffff


	//   ....[2]....
        /*0130*/ 	.word	0xffffffff


	//   ....[3]....
        /*0134*/ 	.word	0xffffffff


	//   ....[4]....
        /*0138*/ 	.word	0xffffffff


	//   ....[5]....
        /*013c*/ 	.word	0xffffffff


	//   ....[6]....
        /*0140*/ 	.word	0xffffffff


	//   ....[7]....
        /*0144*/ 	.word	0xffffffff


	//   ....[8]....
        /*0148*/ 	.word	0xffffffff


	//   ....[9]....
        /*014c*/ 	.word	0xffffffff


	//----- nvinfo : EIATTR_COOP_GROUP_INSTR_OFFSETS
	.align		4
.L_44:
        /*0150*/ 	.byte	0x04, 0x28
        /*0152*/ 	.short	(.L_46 - .L_45)


	//   ....[0]....
.L_45:
        /*0154*/ 	.word	0x00000050


	//   ....[1]....
        /*0158*/ 	.word	0x00000310


	//   ....[2]....
        /*015c*/ 	.word	0x00000500


	//   ....[3]....
        /*0160*/ 	.word	0x000009a0


	//   ....[4]....
        /*0164*/ 	.word	0x00000ae0


	//   ....[5]....
        /*0168*/ 	.word	0x00000fe0


	//   ....[6]....
        /*016c*/ 	.word	0x00001120


	//   ....[7]....
        /*0170*/ 	.word	0x00001610


	//   ....[8]....
        /*0174*/ 	.word	0x000029f0


	//   ....[9]....
        /*0178*/ 	.word	0x00002c60


	//----- nvinfo : EIATTR_VRC_CTA_INIT_COUNT
	.align		4
.L_46:
        /*017c*/ 	.byte	0x02, 0x4a
        /*017e*/ 	.byte	0x80
	.zero		1


	//----- nvinfo : EIATTR_MBARRIER_INSTR_OFFSETS
	.align		4
        /*0180*/ 	.byte	0x04, 0x39
        /*0182*/ 	.short	(.L_48 - .L_47)


	//   ....[0]....
.L_47:
        /*0184*/ 	.word	0x00001810
        /*0188*/ 	.word	0x000000ff
        /*018c*/ 	.word	0x00018000
        /*0190*/ 	.short	0x0100
        /*0192*/ 	.byte	0x08
	.zero		1


	//   ....[1]....
        /*0194*/ 	.word	0x00001820
        /*0198*/ 	.word	0x000000ff
        /*019c*/ 	.word	0x00018020
        /*01a0*/ 	.short	0x0100
        /*01a2*/ 	.byte	0x08
	.zero		1


	//   ....[2]....
        /*01a4*/ 	.word	0x000018d0
        /*01a8*/ 	.word	0x000000ff
        /*01ac*/ 	.word	0x00018008
        /*01b0*/ 	.short	0x0100
        /*01b2*/ 	.byte	0x08
	.zero		1


	//   ....[3]....
        /*01b4*/ 	.word	0x000018e0
        /*01b8*/ 	.word	0x000000ff
        /*01bc*/ 	.word	0x00018028
        /*01c0*/ 	.short	0x0100
        /*01c2*/ 	.byte	0x08
	.zero		1


	//   ....[4]....
        /*01c4*/ 	.word	0x000019f0
        /*01c8*/ 	.word	0x000000ff
        /*01cc*/ 	.word	0x00018010
        /*01d0*/ 	.short	0x0100
        /*01d2*/ 	.byte	0x08
	.zero		1


	//   ....[5]....
        /*01d4*/ 	.word	0x00001a00
        /*01d8*/ 	.word	0x000000ff
        /*01dc*/ 	.word	0x00018030
        /*01e0*/ 	.short	0x0100
        /*01e2*/ 	.byte	0x08
	.zero		1


	//   ....[6]....
        /*01e4*/ 	.word	0x00001be0
        /*01e8*/ 	.word	0x000000ff
        /*01ec*/ 	.word	0x00018000
        /*01f0*/ 	.short	0x010a
        /*01f2*/ 	.byte	0x08
	.zero		1


	//   ....[7]....
        /*01f4*/ 	.word	0x00001e80
        /*01f8*/ 	.word	0x000000ff
        /*01fc*/ 	.word	0x00018020
        /*0200*/ 	.short	0x010a
        /*0202*/ 	.byte	0x08
	.zero		1


	//   ....[8]....
        /*0204*/ 	.word	0x000020a0
        /*0208*/ 	.word	0x000000ff
        /*020c*/ 	.word	0x00018000
        /*0210*/ 	.short	0x010a
        /*0212*/ 	.byte	0x1c
	.zero		1


	//   ....[9]....
        /*0214*/ 	.word	0x00002370
        /*0218*/ 	.word	0x000000ff
        /*021c*/ 	.word	0x00018020
        /*0220*/ 	.short	0x010a
        /*0222*/ 	.byte	0x1c
	.zero		1


	//   ....[10]....
        /*0224*/ 	.word	0x00002440
        /*0228*/ 	.word	0x000000ff
        /*022c*/ 	.word	0x00018000
        /*0230*/ 	.short	0x0108
        /*0232*/ 	.byte	0x08
	.zero		1


	//   ....[11]....
        /*0234*/ 	.word	0x00002450
        /*0238*/ 	.word	0x000000ff
        /*023c*/ 	.word	0x00018020
        /*0240*/ 	.short	0x0108
        /*0242*/ 	.byte	0x08
	.zero		1


	//   ....[12]....
        /*0244*/ 	.word	0x000024a0
        /*0248*/ 	.word	0x000000ff
        /*024c*/ 	.word	0x00018008
        /*0250*/ 	.short	0x0108
        /*0252*/ 	.byte	0x08
	.zero		1


	//   ....[13]....
        /*0254*/ 	.word	0x000024b0
        /*0258*/ 	.word	0x000000ff
        /*025c*/ 	.word	0x00018028
        /*0260*/ 	.short	0x0108
        /*0262*/ 	.byte	0x08
	.zero		1


	//   ....[14]....
        /*0264*/ 	.word	0x00002500
        /*0268*/ 	.word	0x000000ff
        /*026c*/ 	.word	0x00018010
        /*0270*/ 	.short	0x0108
        /*0272*/ 	.byte	0x08
	.zero		1


	//   ....[15]....
        /*0274*/ 	.word	0x00002510
        /*0278*/ 	.word	0x000000ff
        /*027c*/ 	.word	0x00018030
        /*0280*/ 	.short	0x0108
        /*0282*/ 	.byte	0x08
	.zero		1


	//   ....[16]....
        /*0284*/ 	.word	0x00002c80
        /*0288*/ 	.word	0x000000ff
        /*028c*/ 	.word	0x00018000
        /*0290*/ 	.short	0x010a
        /*0292*/ 	.byte	0x08
	.zero		1


	//   ....[17]....
        /*0294*/ 	.word	0x00002cb0
        /*0298*/ 	.word	0x000000ff
        /*029c*/ 	.word	0x00018020
        /*02a0*/ 	.short	0x010a
        /*02a2*/ 	.byte	0x08
	.zero		1


	//   ....[18]....
        /*02a4*/ 	.word	0x00002ce0
        /*02a8*/ 	.word	0x000000ff
        /*02ac*/ 	.word	0x00018000
        /*02b0*/ 	.short	0x010a
        /*02b2*/ 	.byte	0x1c
	.zero		1


	//   ....[19]....
        /*02b4*/ 	.word	0x00002d10
        /*02b8*/ 	.word	0x000000ff
        /*02bc*/ 	.word	0x00018020
        /*02c0*/ 	.short	0x010a
        /*02c2*/ 	.byte	0x1c
	.zero		1


	//----- nvinfo : EIATTR_NUM_MBARRIERS
	.align		4
.L_48:
        /*02c4*/ 	.byte	0x03, 0x38
        /*02c6*/ 	.short	0x0006


	//----- nvinfo : EIATTR_EXIT_INSTR_OFFSETS
	.align		4
        /*02c8*/ 	.byte	0x04, 0x1c
        /*02ca*/ 	.short	(.L_50 - .L_49)


	//   ....[0]....
.L_49:
        /*02cc*/ 	.word	0x00002c70


	//----- nvinfo : EIATTR_REQNTID
	.align		4
.L_50:
        /*02d0*/ 	.byte	0x04, 0x10
        /*02d2*/ 	.short	(.L_52 - .L_51)
.L_51:
        /*02d4*/ 	.word	0x00000100
        /*02d8*/ 	.word	0x00000001
        /*02dc*/ 	.word	0x00000001


	//----- nvinfo : EIATTR_CRS_STACK_SIZE
	.align		4
.L_52:
        /*02e0*/ 	.byte	0x04, 0x1e
        /*02e2*/ 	.short	(.L_54 - .L_53)
.L_53:
        /*02e4*/ 	.word	0x00000000


	//----- nvinfo : EIATTR_CBANK_PARAM_SIZE
	.align		4
.L_54:
        /*02e8*/ 	.byte	0x03, 0x19
        /*02ea*/ 	.short	0x0050


	//----- nvinfo : EIATTR_PARAM_CBANK
	.align		4
        /*02ec*/ 	.byte	0x04, 0x0a
        /*02ee*/ 	.short	(.L_56 - .L_55)
	.align		4
.L_55:
        /*02f0*/ 	.word	index@(.nv.constant0.gluon_tcgen05)
        /*02f4*/ 	.short	0x0380
        /*02f6*/ 	.short	0x0050


	//----- nvinfo : EIATTR_SW_WAR
	.align		4
.L_56:
        /*02f8*/ 	.byte	0x04, 0x36
        /*02fa*/ 	.short	(.L_58 - .L_57)
.L_57:
        /*02fc*/ 	.word	0x00000008
.L_58:


//--------------------- .nv.compat                --------------------------
	.section	.nv.compat,"",@"SHT_CUDA_COMPAT_INFO"
	.align	4
        /*0000*/ 	.byte	0x02, 0x02, 0x02, 0x00, 0x02, 0x05, 0x05, 0x00, 0x02, 0x03, 0x03, 0x00, 0x02, 0x06, 0x01, 0x00


//--------------------- .nv.callgraph             --------------------------
	.section	.nv.callgraph,"",@"SHT_CUDA_CALLGRAPH"
	.align	4
	.sectionentsize	8
	.align		4
        /*0000*/ 	.word	0x00000000
	.align		4
        /*0004*/ 	.word	0xffffffff
	.align		4
        /*0008*/ 	.word	0x00000000
	.align		4
        /*000c*/ 	.word	0xfffffffe
	.align		4
        /*0010*/ 	.word	0x00000000
	.align		4
        /*0014*/ 	.word	0xfffffffd
	.align		4
        /*0018*/ 	.word	0x00000000
	.align		4
        /*001c*/ 	.word	0xfffffffc


//--------------------- .text.gluon_tcgen05       --------------------------
	.section	.text.gluon_tcgen05,"ax",@progbits
	.align	128
        .global         gluon_tcgen05
        .type           gluon_tcgen05,@function
        .size           gluon_tcgen05,(.L_x_81 - gluon_tcgen05)
        .other          gluon_tcgen05,@"STO_CUDA_ENTRY STV_DEFAULT"
gluon_tcgen05:
.text.gluon_tcgen05:
[----:B------:R-:W1:Y:S01]  /*0000*/  LDC R1, c[0x0][0x37c] ;  /* 0x0000df00ff017b82 */ /* 0x000e620000000800 */
[----:B------:R-:W2:Y:S02]  /*0010*/  S2R R0, SR_TID.X ;  /* 0x0000000000007919 */ /* 0x000ea40000002100 */
[----:B--2---:R-:W-:-:S13]  /*0020*/  ISETP.GE.U32.AND P2, PT, R0, 0x20, PT ;  /* 0x000000200000780c */ /* 0x004fda0003f46070 */
[----:B------:R-:W-:Y:S05]  /*0030*/  @P2 BRA `(.L_x_0) ;  /* 0x0000000000b82947 */ /* 0x000fea0003800000 */
[----:B------:R-:W2:Y:S01]  /*0040*/  S2UR UR6, SR_CgaCtaId ;  /* 0x00000000000679c3 */ /* 0x000ea20000008800 */
[----:B------:R-:W-:Y:S01]  /*0050*/  NOP ;  /* 0x0000000000007918 */ /* 0x000fe20000000000 */
[----:B------:R-:W-:Y:S02]  /*0060*/  UMOV UR4, 0x40 ;  /* 0x0000004000047882 */ /* 0x000fe40000000000 */
[----:B--2---:R-:W-:-:S09]  /*0070*/  ULEA UR4, UR6, UR4, 0x18 ;  /* 0x0000000406047291 */ /* 0x004fd2000f8ec0ff */
[----:B------:R-:W2:Y:S01]  /*0080*/  LDS.U8 R2, [UR4] ;  /* 0x00000004ff027984 */ /* 0x000ea20008000000 */
[----:B------:R-:W-:Y:S02]  /*0090*/  UMOV UR4, 0x400 ;  /* 0x0000040000047882 */ /* 0x000fe40000000000 */
[----:B------:R-:W-:Y:S01]  /*00a0*/  ULEA UR4, UR6, UR4, 0x18 ;  /* 0x0000000406047291 */ /* 0x000fe2000f8ec0ff */
[----:B--2---:R-:W-:-:S13]  /*00b0*/  ISETP.NE.AND P0, PT, R2, RZ, PT ;  /* 0x000000ff0200720c */ /* 0x004fda0003f05270 */
[----:B------:R-:W-:Y:S05]  /*00c0*/  @P0 BRA `(.L_x_1) ;  /* 0x00000000007c0947 */ /* 0x000fea0003800000 */
[----:B------:R-:W-:-:S13]  /*00d0*/  ELECT P0, URZ, PT ;  /* 0x0000000000ff782f */ /* 0x000fda0003800000 */
[----:B------:R-:W-:Y:S05]  /*00e0*/  @!P0 BRA `(.L_x_2) ;  /* 0x0000000000848947 */ /* 0x000fea0003800000 */
[----:B------:R-:W-:Y:S01]  /*00f0*/  UMOV UR5, 0x4 ;  /* 0x0000000400057882 */ /* 0x000fe20000000000 */
[----:B------:R-:W-:Y:S02]  /*0100*/  IMAD.MOV.U32 R5, RZ, RZ, 0x1 ;  /* 0x00000001ff057424 */ /* 0x000fe400078e00ff */
[----:B------:R-:W-:Y:S02]  /*0110*/  IMAD.MOV.U32 R3, RZ, RZ, 0xf ;  /* 0x0000000fff037424 */ /* 0x000fe400078e00ff */
[----:B------:R-:W-:Y:S04]  /*0120*/  DEPBAR.LE SB2, 0x36 ;  /* 0x0000ad800000791a */ /* 0x000fe80000000000 */
[----:B------:R-:W2:Y:S02]  /*0130*/  UTCATOMSWS.FIND_AND_SET.ALIGN UP0, UR5, UR5 ;  /* 0x00000005000575e3 */ /* 0x000ea40008000800 */
[----:B--2---:R-:W-:-:S04]  /*0140*/  PLOP3.LUT P0, PT, PT, PT, UP0, 0x80, 0x8 ;  /* 0x000000000008781c */ /* 0x004fc80003f0f008 */
[----:B------:R-:W-:-:S04]  /*0150*/  SEL R2, RZ, 0xffffffff, !P0 ;  /* 0xffffffffff027807 */ /* 0x000fc80004000000 */
[----:B------:R-:W-:Y:S01]  /*0160*/  ISETP.NE.AND P0, PT, R2, RZ, PT ;  /* 0x000000ff0200720c */ /* 0x000fe20003f05270 */
[----:B------:R-:W-:-:S12]  /*0170*/  IMAD.U32 R2, RZ, RZ, UR5 ;  /* 0x00000005ff027e24 */ /* 0x000fd8000f8e00ff */
[----:B------:R-:W-:Y:S05]  /*0180*/  @P0 BRA `(.L_x_3) ;  /* 0x0000000000240947 */ /* 0x000fea0003800000 */
.L_x_4:
[----:B------:R-:W-:Y:S05]  /*0190*/  NANOSLEEP 0x64 ;  /* 0x000000640000795d */ /* 0x000fea0003800000 */
[----:B------:R-:W-:-:S05]  /*01a0*/  UMOV UR5, 0x4 ;  /* 0x0000000400057882 */ /* 0x000fca0000000000 */
[----:B------:R-:W-:Y:S04]  /*01b0*/  DEPBAR.LE SB2, 0x36 ;  /* 0x0000ad800000791a */ /* 0x000fe80000000000 */
[----:B------:R-:W2:Y:S02]  /*01c0*/  UTCATOMSWS.FIND_AND_SET.ALIGN UP0, UR5, UR5 ;  /* 0x00000005000575e3 */ /* 0x000ea40008000800 */
[----:B--2---:R-:W-:-:S04]  /*01d0*/  PLOP3.LUT P0, PT, PT, PT, UP0, 0x80, 0x8 ;  /* 0x000000000008781c */ /* 0x004fc80003f0f008 */
[----:B------:R-:W-:-:S04]  /*01e0*/  SEL R2, RZ, 0xffffffff, !P0 ;  /* 0xffffffffff027807 */ /* 0x000fc80004000000 */
[----:B------:R-:W-:Y:S01]  /*01f0*/  ISETP.NE.AND P0, PT, R2, RZ, PT ;  /* 0x000000ff0200720c */ /* 0x000fe20003f05270 */
[----:B------:R-:W-:-:S12]  /*0200*/  IMAD.U32 R2, RZ, RZ, UR5 ;  /* 0x00000005ff027e24 */ /* 0x000fd8000f8e00ff */
[----:B------:R-:W-:Y:S05]  /*0210*/  @!P0 BRA `(.L_x_4) ;  /* 0xfffffffc00dc8947 */ /* 0x000fea000383ffff */
.L_x_3:
[C---:B------:R-:W-:Y:S01]  /*0220*/  VIADD R4, R2.reuse, 0x10 ;  /* 0x0000001002047836 */ /* 0x040fe20000000000 */
[----:B------:R-:W-:Y:S01]  /*0230*/  UMOV UR5, 0x50 ;  /* 0x0000005000057882 */ /* 0x000fe20000000000 */
[----:B------:R-:W-:Y:S01]  /*0240*/  SHF.L.U32 R3, R3, R2, RZ ;  /* 0x0000000203037219 */ /* 0x000fe200000006ff */
[----:B------:R-:W-:Y:S01]  /*0250*/  ULEA UR5, UR6, UR5, 0x18 ;  /* 0x0000000506057291 */ /* 0x000fe2000f8ec0ff */
[----:B------:R-:W-:Y:S01]  /*0260*/  IMAD.SHL.U32 R2, R2, 0x20, RZ ;  /* 0x0000002002027824 */ /* 0x000fe200078e00ff */
[----:B------:R-:W-:-:S04]  /*0270*/  SHF.L.U32 R4, R5, R4, RZ ;  /* 0x0000000405047219 */ /* 0x000fc800000006ff */
[----:B------:R-:W-:-:S05]  /*0280*/  LOP3.LUT R3, R4, R3, RZ, 0xfc, !PT ;  /* 0x0000000304037212 */ /* 0x000fca00078efcff */
[----:B------:R2:W-:Y:S04]  /*0290*/  ATOMS.OR RZ, [UR5], R3 ;  /* 0x00000003ffff798c */ /* 0x0005e8000b000005 */
[----:B------:R2:W-:Y:S01]  /*02a0*/  STS [UR4], R2 ;  /* 0x00000002ff007988 */ /* 0x0005e20008000804 */
[----:B------:R-:W-:Y:S05]  /*02b0*/  BRA `(.L_x_2) ;  /* 0x0000000000107947 */ /* 0x000fea0003800000 */
.L_x_1:
[----:B------:R-:W-:Y:S01]  /*02c0*/  IMAD.MOV.U32 R3, RZ, RZ, -0x1 ;  /* 0xffffffffff037424 */ /* 0x000fe200078e00ff */
[----:B------:R-:W-:-:S04]  /*02d0*/  MOV R2, 0x300 ;  /* 0x0000030000027802 */ /* 0x000fc80000000f00 */
[----:B------:R2:W-:Y:S03]  /*02e0*/  STS [UR4], R3 ;  /* 0x00000003ff007988 */ /* 0x0005e60008000804 */
[----:B-12---:R-:W-:Y:S05]  /*02f0*/  CALL.REL.NOINC `($__internal_1_$__cuda_sm10x_tcgen05_guardrail_trap_phase_invalid_during_alloc) ;  /* 0x00000028009c7944 */ /* 0x006fea0003c00000 */
.L_x_2:
[----:B------:R-:W-:Y:S05]  /*0300*/  WARPSYNC.ALL ;  /* 0x0000000000007948 */ /* 0x000fea0003800000 */
[----:B------:R-:W-:Y:S01]  /*0310*/  NOP ;  /* 0x0000000000007918 */ /* 0x000fe20000000000 */
.L_x_0:
[----:B------:R-:W3:Y:S08]  /*0320*/  S2UR UR4, SR_CgaCtaId ;  /* 0x00000000000479c3 */ /* 0x000ef00000008800 */
[----:B------:R-:W-:Y:S01]  /*0330*/  BAR.SYNC.DEFER_BLOCKING 0x0 ;  /* 0x0000000000007b1d */ /* 0x000fe20000010000 */
[----:B------:R-:W-:-:S05]  /*0340*/  LOP3.LUT R68, R0, 0xff, RZ, 0xc0, !PT ;  /* 0x000000ff00447812 */ /* 0x000fca00078ec0ff */
[----:B------:R-:W-:Y:S02]  /*0350*/  UMOV UR8, 0x400 ;  /* 0x0000040000087882 */ /* 0x000fe40000000000 */
[----:B------:R-:W4:Y:S08]  /*0360*/  LDC R4, c[0x0][0x398] ;  /* 0x0000e600ff047b82 */ /* 0x000f300000000800 */
[----:B------:R-:W5:Y:S01]  /*0370*/  LDC R10, c[0x0][0x3a0] ;  /* 0x0000e800ff0a7b82 */ /* 0x000f620000000800 */
[----:B---3--:R-:W-:-:S07]  /*0380*/  ULEA UR8, UR4, UR8, 0x18 ;  /* 0x0000000804087291 */ /* 0x008fce000f8ec0ff */
[----:B------:R-:W3:Y:S02]  /*0390*/  S2UR UR15, SR_CTAID.Y ;  /* 0x00000000000f79c3 */ /* 0x000ee40000002600 */
[----:B--2---:R-:W2:Y:S06]  /*03a0*/  LDS R3, [UR8] ;  /* 0x00000008ff037984 */ /* 0x004eac0008000800 */
[----:B------:R-:W-:Y:S06]  /*03b0*/  BAR.SYNC.DEFER_BLOCKING 0x0 ;  /* 0x0000000000007b1d */ /* 0x000fec0000010000 */
[----:B------:R-:W-:Y:S05]  /*03c0*/  @P2 BRA `(.L_x_5) ;  /* 0x0000000000182947 */ /* 0x000fea0003800000 */
[----:B------:R-:W-:Y:S01]  /*03d0*/  ELECT P0, URZ, PT ;  /* 0x0000000000ff782f */ /* 0x000fe20003800000 */
[----:B------:R-:W-:Y:S01]  /*03e0*/  IMAD.MOV.U32 R2, RZ, RZ, 0x1 ;  /* 0x00000001ff027424 */ /* 0x000fe200078e00ff */
[----:B------:R-:W-:Y:S01]  /*03f0*/  UMOV UR5, 0x40 ;  /* 0x0000004000057882 */ /* 0x000fe20000000000 */
[----:B------:R-:W-:Y:S01]  /*0400*/  UVIRTCOUNT.DEALLOC.SMPOOL 0x80 ;  /* 0x000000800000784c */ /* 0x000fe20000000000 */
[----:B------:R-:W-:-:S09]  /*0410*/  ULEA UR5, UR4, UR5, 0x18 ;  /* 0x0000000504057291 */ /* 0x000fd2000f8ec0ff */
[----:B------:R5:W-:Y:S03]  /*0420*/  @P0 STS.U8 [UR5], R2 ;  /* 0x00000002ff000988 */ /* 0x000be60008000005 */
.L_x_5:
[----:B------:R-:W5:Y:S01]  /*0430*/  S2UR UR4, SR_CTAID.Z ;  /* 0x00000000000479c3 */ /* 0x000f620000002700 */
[----:B------:R-:W4:Y:S01]  /*0440*/  LDCU UR5, c[0x0][0x370] ;  /* 0x00006e00ff0577ac */ /* 0x000f220008000800 */
[----:B------:R-:W-:Y:S01]  /*0450*/  ISETP.GE.U32.AND P0, PT, R68, 0x20, PT ;  /* 0x000000204400780c */ /* 0x000fe20003f06070 */
[----:B----4-:R-:W-:Y:S01]  /*0460*/  VIADD R4, R4, 0xffffffff ;  /* 0xffffffff04047836 */ /* 0x010fe20000000000 */
[C---:B------:R-:W-:Y:S01]  /*0470*/  ISETP.NE.U32.AND P3, PT, R68.reuse, RZ, PT ;  /* 0x000000ff4400720c */ /* 0x040fe20003f65070 */
[----:B------:R-:W5:Y:S01]  /*0480*/  LDCU UR6, c[0x0][0x374] ;  /* 0x00006e80ff0677ac */ /* 0x000f620008000800 */
[----:B------:R-:W-:Y:S01]  /*0490*/  LEA R11, R68, UR8, 0x2 ;  /* 0x00000008440b7c11 */ /* 0x000fe2000f8e10ff */
[----:B-----5:R-:W-:Y:S01]  /*04a0*/  VIADD R12, R10, 0xffffffff ;  /* 0xffffffff0a0c7836 */ /* 0x020fe20000000000 */
[----:B------:R-:W4:Y:S01]  /*04b0*/  S2UR UR7, SR_CTAID.X ;  /* 0x00000000000779c3 */ /* 0x000f220000002500 */
[----:B------:R-:W5:Y:S01]  /*04c0*/  LDCU.64 UR20, c[0x0][0x3c0] ;  /* 0x00007800ff1477ac */ /* 0x000f620008000a00 */
[----:B--2---:R-:W-:Y:S01]  /*04d0*/  R2UR UR23, R3 ;  /* 0x00000000031772ca */ /* 0x004fe200000e0000 */
[----:B------:R-:W-:Y:S04]  /*04e0*/  BSSY.RECONVERGENT B0, `(.L_x_6) ;  /* 0x0000011000007945 */ /* 0x000fe80003800200 */
[----:B------:R2:W-:Y:S01]  /*04f0*/  @!P0 STS [R11], RZ ;  /* 0x000000ff0b008388 */ /* 0x0005e20000000800 */
[----:B------:R-:W-:-:S03]  /*0500*/  NOP ;  /* 0x0000000000007918 */ /* 0x000fc60000000000 */
[----:B------:R2:W-:Y:S01]  /*0510*/  @!P3 STS [UR8+0x24], R4 ;  /* 0x00002404ff00b988 */ /* 0x0005e20008000808 */
[----:B---3--:R-:W-:-:S03]  /*0520*/  UIMAD UR4, UR4, UR6, UR15 ;  /* 0x00000006040472a4 */ /* 0x008fc6000f8e020f */
[----:B------:R2:W-:Y:S01]  /*0530*/  @!P3 STS [UR8+0x20], R12 ;  /* 0x0000200cff00b988 */ /* 0x0005e20008000808 */
[----:B----4-:R-:W-:-:S04]  /*0540*/  UIMAD UR4, UR4, UR5, UR7 ;  /* 0x00000005040472a4 */ /* 0x010fc8000f8e0207 */
[----:B------:R-:W-:-:S04]  /*0550*/  UIMAD UR4, UR4, 0x180, URZ ;  /* 0x00000180040478a4 */ /* 0x000fc8000f8e02ff */
[----:B-----5:R-:W-:-:S04]  /*0560*/  UIADD3 UR24, UP0, UPT, UR4, UR20, URZ ;  /* 0x0000001404187290 */ /* 0x020fc8000ff1e0ff */
[----:B------:R-:W-:Y:S01]  /*0570*/  ULEA.HI.X.SX32 UR25, UR4, UR21, 0x1, UP0 ;  /* 0x0000001504197291 */ /* 0x000fe200080f0eff */
[----:B--2---:R-:W-:Y:S11]  /*0580*/  @P3 BRA `(.L_x_7) ;  /* 0x0000000000183947 */ /* 0x004ff60003800000 */
[----:B------:R-:W2:Y:S01]  /*0590*/  LDS R2, [UR8+0x8] ;  /* 0x00000808ff027984 */ /* 0x000ea20008000800 */
[----:B------:R-:W3:Y:S01]  /*05a0*/  LDC.64 R6, c[0x0][0x380] ;  /* 0x0000e000ff067b82 */ /* 0x000ee20000000a00 */
[----:B------:R-:W-:Y:S02]  /*05b0*/  IMAD.MOV.U32 R3, RZ, RZ, 0x70 ;  /* 0x00000070ff037424 */ /* 0x000fe400078e00ff */
[----:B---3--:R3:W-:Y:S03]  /*05c0*/  STS.64 [UR8], R6 ;  /* 0x00000006ff007988 */ /* 0x0087e60008000a08 */
[----:B--2---:R-:W-:-:S05]  /*05d0*/  LOP3.LUT R2, R2, 0x10, R3, 0xd8, !PT ;  /* 0x0000001002027812 */ /* 0x004fca00078ed803 */
[----:B------:R3:W-:Y:S02]  /*05e0*/  STS [UR8+0x8], R2 ;  /* 0x00000802ff007988 */ /* 0x0007e40008000808 */
.L_x_7:
[----:B------:R-:W-:Y:S05]  /*05f0*/  BSYNC.RECONVERGENT B0 ;  /* 0x0000000000007941 */ /* 0x000fea0003800200 */
.L_x_6:
[----:B------:R-:W-:Y:S04]  /*0600*/  BSSY.RECONVERGENT B0, `(.L_x_8) ;  /* 0x000000a000007945 */ /* 0x000fe80003800200 */
[----:B------:R-:W-:Y:S05]  /*0610*/  @P3 BRA `(.L_x_9) ;  /* 0x0000000000203947 */ /* 0x000fea0003800000 */
[----:B---3--:R-:W2:Y:S01]  /*0620*/  LDS R2, [UR8+0x34] ;  /* 0x00003408ff027984 */ /* 0x008ea20008000800 */
[----:B------:R-:W-:Y:S02]  /*0630*/  IMAD.MOV.U32 R3, RZ, RZ, 0x3f000000 ;  /* 0x3f000000ff037424 */ /* 0x000fe400078e00ff */
[----:B------:R-:W-:Y:S01]  /*0640*/  @!P3 IMAD.MOV.U32 R5, RZ, RZ, 0x7f ;  /* 0x0000007fff05b424 */ /* 0x000fe200078e00ff */
[----:B------:R-:W3:Y:S02]  /*0650*/  @!P3 LDS R6, [UR8+0x38] ;  /* 0x00003808ff06b984 */ /* 0x000ee40008000800 */
[----:B--2---:R-:W-:Y:S02]  /*0660*/  LOP3.LUT R2, R2, 0xff000000, R3, 0xb8, !PT ;  /* 0xff00000002027812 */ /* 0x004fe400078eb803 */
[----:B---3--:R-:W-:-:S03]  /*0670*/  @!P3 LOP3.LUT R3, R6, 0xff, R5, 0xb8, !PT ;  /* 0x000000ff0603b812 */ /* 0x008fc600078eb805 */
[----:B------:R2:W-:Y:S04]  /*0680*/  STS [UR8+0x34], R2 ;  /* 0x00003402ff007988 */ /* 0x0005e80008000808 */
[----:B------:R2:W-:Y:S02]  /*0690*/  @!P3 STS [UR8+0x38], R3 ;  /* 0x00003803ff00b988 */ /* 0x0005e40008000808 */
.L_x_9:
[----:B------:R-:W-:Y:S05]  /*06a0*/  BSYNC.RECONVERGENT B0 ;  /* 0x0000000000007941 */ /* 0x000fea0003800200 */
.L_x_8:
[----:B------:R-:W-:Y:S04]  /*06b0*/  BSSY.RECONVERGENT B0, `(.L_x_10) ;  /* 0x000000e000007945 */ /* 0x000fe80003800200 */
[----:B------:R-:W-:Y:S05]  /*06c0*/  @P3 BRA `(.L_x_11) ;  /* 0x0000000000303947 */ /* 0x000fea0003800000 */
[----:B--2---:R-:W2:Y:S01]  /*06d0*/  LDS R3, [UR8+0x34] ;  /* 0x00003408ff037984 */ /* 0x004ea20008000800 */
[----:B------:R-:W4:Y:S03]  /*06e0*/  LDC.64 R8, c[0x0][0x3a8] ;  /* 0x0000ea00ff087b82 */ /* 0x000f260000000a00 */
[----:B---3--:R-:W3:Y:S01]  /*06f0*/  LDS R2, [UR8+0x1c] ;  /* 0x00001c08ff027984 */ /* 0x008ee20008000800 */
[C---:B----4-:R-:W-:Y:S01]  /*0700*/  SHF.L.U64.HI R6, R8.reuse, 0x1, R9 ;  /* 0x0000000108067819 */ /* 0x050fe20000010209 */
[----:B------:R-:W-:-:S03]  /*0710*/  IMAD.SHL.U32 R5, R8, 0x2, RZ ;  /* 0x0000000208057824 */ /* 0x000fc600078e00ff */
[--C-:B------:R-:W-:Y:S02]  /*0720*/  SHF.R.U32.HI R7, RZ, 0x4, R6.reuse ;  /* 0x00000004ff077819 */ /* 0x100fe40000011606 */
[----:B------:R-:W-:-:S05]  /*0730*/  SHF.R.U64 R5, R5, 0x4, R6 ;  /* 0x0000000405057819 */ /* 0x000fca0000001206 */
[----:B------:R4:W-:Y:S01]  /*0740*/  STS [UR8+0xc], R5 ;  /* 0x00000c05ff007988 */ /* 0x0009e20008000808 */
[----:B--2---:R-:W-:Y:S02]  /*0750*/  LOP3.LUT R3, R3, 0x7, RZ, 0xb8, !PT ;  /* 0x0000000703037812 */ /* 0x004fe400078eb8ff */
[----:B---3--:R-:W-:-:S03]  /*0760*/  LOP3.LUT R2, R2, 0xf, R7, 0xb8, !PT ;  /* 0x0000000f02027812 */ /* 0x008fc600078eb807 */
[----:B------:R4:W-:Y:S04]  /*0770*/  STS [UR8+0x34], R3 ;  /* 0x00003403ff007988 */ /* 0x0009e80008000808 */
[----:B------:R4:W-:Y:S02]  /*0780*/  STS [UR8+0x1c], R2 ;  /* 0x00001c02ff007988 */ /* 0x0009e40008000808 */
.L_x_11:
[----:B------:R-:W-:Y:S05]  /*0790*/  BSYNC.RECONVERGENT B0 ;  /* 0x0000000000007941 */ /* 0x000fea0003800200 */
.L_x_10:
[----:B------:R-:W-:Y:S04]  /*07a0*/  BSSY.RECONVERGENT B1, `(.L_x_12) ;  /* 0x000001a000017945 */ /* 0x000fe80003800200 */
[----:B------:R-:W-:Y:S04]  /*07b0*/  BSSY.RELIABLE B0, `(.L_x_13) ;  /* 0x0000015000007945 */ /* 0x000fe80003800100 */
[----:B------:R-:W-:Y:S05]  /*07c0*/  @P3 BRA `(.L_x_14) ;  /* 0x0000000000203947 */ /* 0x000fea0003800000 */
[----:B--234-:R-:W2:Y:S02]  /*07d0*/  LDS R2, [UR8+0x34] ;  /* 0x00003408ff027984 */ /* 0x01cea40008000800 */
[----:B--2---:R-:W-:-:S05]  /*07e0*/  LOP3.LUT R2, R2, 0x38, RZ, 0xb8, !PT ;  /* 0x0000003802027812 */ /* 0x004fca00078eb8ff */
[----:B------:R2:W-:Y:S01]  /*07f0*/  STS [UR8+0x34], R2 ;  /* 0x00003402ff007988 */ /* 0x0005e20008000808 */
[----:B------:R-:W-:Y:S05]  /*0800*/  @P3 BRA `(.L_x_15) ;  /* 0x0000000000203947 */ /* 0x000fea0003800000 */
[----:B--2---:R-:W2:Y:S01]  /*0810*/  LDS R2, [UR8+0x8] ;  /* 0x00000808ff027984 */ /* 0x004ea20008000800 */
[----:B------:R-:W-:-:S05]  /*0820*/  IMAD.MOV.U32 R3, RZ, RZ, 0x780 ;  /* 0x00000780ff037424 */ /* 0x000fca00078e00ff */
[----:B--2---:R-:W-:-:S05]  /*0830*/  LOP3.LUT R2, R2, 0x300, R3, 0xd8, !PT ;  /* 0x0000030002027812 */ /* 0x004fca00078ed803 */
[----:B------:R5:W-:Y:S02]  /*0840*/  STS [UR8+0x8], R2 ;  /* 0x00000802ff007988 */ /* 0x000be40008000808 */
.L_x_14:
[----:B------:R-:W-:Y:S05]  /*0850*/  @P3 BRA `(.L_x_16) ;  /* 0x0000000000283947 */ /* 0x000fea0003800000 */
[----:B--2345:R-:W2:Y:S02]  /*0860*/  LDS R2, [UR8+0x8] ;  /* 0x00000808ff027984 */ /* 0x03cea40008000800 */
[----:B--2---:R-:W-:-:S05]  /*0870*/  LOP3.LUT R2, R2, 0x1800, RZ, 0xb8, !PT ;  /* 0x0000180002027812 */ /* 0x004fca00078eb8ff */
[----:B------:R3:W-:Y:S02]  /*0880*/  STS [UR8+0x8], R2 ;  /* 0x00000802ff007988 */ /* 0x0007e40008000808 */
.L_x_15:
[----:B------:R-:W-:Y:S05]  /*0890*/  @P3 BREAK.RELIABLE B0 ;  /* 0x0000000000003942 */ /* 0x000fea0003800100 */
[----:B------:R-:W-:Y:S05]  /*08a0*/  @P3 BRA `(.L_x_17) ;  /* 0x0000000000243947 */ /* 0x000fea0003800000 */
[----:B------:R-:W4:Y:S01]  /*08b0*/  LDS R3, [UR8+0x8] ;  /* 0x00000808ff037984 */ /* 0x000f220008000800 */
[----:B--23--:R-:W-:-:S05]  /*08c0*/  IMAD.MOV.U32 R2, RZ, RZ, 0x6000 ;  /* 0x00006000ff027424 */ /* 0x00cfca00078e00ff */
[----:B----4-:R-:W-:-:S04]  /*08d0*/  LOP3.LUT R2, R3, 0x6000, R2, 0xd8, !PT ;  /* 0x0000600003027812 */ /* 0x010fc800078ed802 */
[----:B------:R-:W-:-:S05]  /*08e0*/  LOP3.LUT R2, R2, 0x400000, RZ, 0xb8, !PT ;  /* 0x0040000002027812 */ /* 0x000fca00078eb8ff */
[----:B------:R2:W-:Y:S02]  /*08f0*/  STS [UR8+0x8], R2 ;  /* 0x00000802ff007988 */ /* 0x0005e40008000808 */
.L_x_16:
[----:B------:R-:W-:Y:S05]  /*0900*/  BSYNC.RELIABLE B0 ;  /* 0x0000000000007941 */ /* 0x000fea0003800100 */
.L_x_13:
[----:B--2345:R-:W2:Y:S02]  /*0910*/  @!P3 LDS R2, [UR8+0x8] ;  /* 0x00000808ff02b984 */ /* 0x03cea40008000800 */
[----:B--2---:R-:W-:-:S05]  /*0920*/  @!P3 LOP3.LUT R2, R2, 0x8000, RZ, 0xb8, !PT ;  /* 0x000080000202b812 */ /* 0x004fca00078eb8ff */
[----:B------:R4:W-:Y:S02]  /*0930*/  @!P3 STS [UR8+0x8], R2 ;  /* 0x00000802ff00b988 */ /* 0x0009e40008000808 */
.L_x_17:
[----:B------:R-:W-:Y:S05]  /*0940*/  BSYNC.RECONVERGENT B1 ;  /* 0x0000000000017941 */ /* 0x000fea0003800200 */
.L_x_12:
[----:B------:R-:W-:Y:S05]  /*0950*/  WARPSYNC.ALL ;  /* 0x0000000000007948 */ /* 0x000fea0003800000 */
[----:B------:R-:W-:Y:S01]  /*0960*/  NOP ;  /* 0x0000000000007918 */ /* 0x000fe20000000000 */
[----:B------:R-:W-:Y:S05]  /*0970*/  @P0 BRA `(.L_x_18) ;  /* 0x0000000000300947 */ /* 0x000fea0003800000 */
[----:B--234-:R-:W2:Y:S01]  /*0980*/  S2R R2, SR_LANEID ;  /* 0x0000000000027919 */ /* 0x01cea20000000000 */
[----:B------:R-:W-:Y:S05]  /*0990*/  WARPSYNC.ALL ;  /* 0x0000000000007948 */ /* 0x000fea0003800000 */
[----:B------:R-:W-:Y:S01]  /*09a0*/  NOP ;  /* 0x0000000000007918 */ /* 0x000fe20000000000 */
[----:B--2---:R-:W-:-:S05]  /*09b0*/  IMAD.SHL.U32 R5, R2, 0x4, RZ ;  /* 0x0000000402057824 */ /* 0x004fca00078e00ff */
[----:B------:R-:W2:Y:S01]  /*09c0*/  LDS R7, [R5+UR8] ;  /* 0x0000000805077984 */ /* 0x000ea20008000800 */
[----:B------:R-:W-:-:S05]  /*09d0*/  IADD3 R2, P1, PT, R5, UR24, RZ ;  /* 0x0000001805027c10 */ /* 0x000fca000ff3e0ff */
[----:B------:R-:W-:-:S05]  /*09e0*/  IMAD.X R3, RZ, RZ, UR25, P1 ;  /* 0x00000019ff037e24 */ /* 0x000fca00088e06ff */
[----:B--2---:R5:W2:Y:S01]  /*09f0*/  ATOMG.E.EXCH.STRONG.GPU PT, RZ, [R2], R7 ;  /* 0x0000000702ff73a8 */ /* 0x004aa200041ee100 */
[----:B------:R-:W-:-:S04]  /*0a00*/  DEPBAR {5,4,3,2,1,0} ;  /* 0x0000003f0000791a */ /* 0x000fc80000000000 */
[----:B------:R-:W3:Y:S02]  /*0a10*/  CCTL.E.C.LDCU.IV.DEEP [UR24] ;  /* 0x0000000018007540 */ /* 0x000ee40009c08000 */
[----:B---3--:R5:W-:Y:S01]  /*0a20*/  UTMACCTL.IV [UR24] ;  /* 0x00000000180079b9 */ /* 0x008be20008000000 */
[----:B------:R-:W-:Y:S01]  /*0a30*/  NOP ;  /* 0x0000000000007918 */ /* 0x000fe20000000000 */
.L_x_18:
[----:B------:R-:W-:Y:S05]  /*0a40*/  @P0 BRA `(.L_x_19) ;  /* 0x00000000000c0947 */ /* 0x000fea0003800000 */
[----:B------:R0:W-:Y:S01]  /*0a50*/  UTMACMDFLUSH ;  /* 0x00000000000079b7 */ /* 0x0001e20000000000 */
[----:B------:R-:W-:Y:S05]  /*0a60*/  @P0 BRA `(.L_x_19) ;  /* 0x0000000000040947 */ /* 0x000fea0003800000 */
[----:B------:R-:W-:-:S04]  /*0a70*/  DEPBAR.LE SB0, 0x0 ;  /* 0x000080000000791a */ /* 0x000fc80000000000 */
.L_x_19:
[----:B------:R-:W-:Y:S05]  /*0a80*/  WARPSYNC.ALL ;  /* 0x0000000000007948 */ /* 0x000fea0003800000 */
[----:B------:R-:W-:Y:S01]  /*0a90*/  NOP ;  /* 0x0000000000007918 */ /* 0x000fe20000000000 */
[----:B--2---:R-:W-:Y:S06]  /*0aa0*/  BAR.SYNC.DEFER_BLOCKING 0x0 ;  /* 0x0000000000007b1d */ /* 0x004fec0000010000 */
[----:B------:R-:W-:Y:S02]  /*0ab0*/  BSSY.RECONVERGENT B1, `(.L_x_20) ;  /* 0x000000b000017945 */ /* 0x000fe40003800200 */
[----:B------:R-:W-:Y:S06]  /*0ac0*/  BAR.SYNC.DEFER_BLOCKING 0x0 ;  /* 0x0000000000007b1d */ /* 0x000fec0000010000 */
[----:B------:R2:W-:Y:S01]  /*0ad0*/  @!P0 STS [R11], RZ ;  /* 0x000000ff0b008388 */ /* 0x0005e20000000800 */
[----:B------:R-:W-:Y:S01]  /*0ae0*/  NOP ;  /* 0x0000000000007918 */ /* 0x000fe20000000000 */
[----:B------:R-:W-:Y:S05]  /*0af0*/  @P3 BRA `(.L_x_21) ;  /* 0x0000000000183947 */ /* 0x000fea0003800000 */
[----:B---345:R-:W3:Y:S01]  /*0b00*/  LDS R2, [UR8+0x8] ;  /* 0x00000808ff027984 */ /* 0x038ee20008000800 */
[----:B------:R-:W4:Y:S01]  /*0b10*/  LDC.64 R6, c[0x0][0x388] ;  /* 0x0000e200ff067b82 */ /* 0x000f220000000a00 */
[----:B------:R-:W-:Y:S02]  /*0b20*/  IMAD.MOV.U32 R3, RZ, RZ, 0x70 ;  /* 0x00000070ff037424 */ /* 0x000fe400078e00ff */
[----:B----4-:R4:W-:Y:S03]  /*0b30*/  STS.64 [UR8], R6 ;  /* 0x00000006ff007988 */ /* 0x0109e60008000a08 */
[----:B---3--:R-:W-:-:S05]  /*0b40*/  LOP3.LUT R2, R2, 0x10, R3, 0xd8, !PT ;  /* 0x0000001002027812 */ /* 0x008fca00078ed803 */
[----:B------:R4:W-:Y:S02]  /*0b50*/  STS [UR8+0x8], R2 ;  /* 0x00000802ff007988 */ /* 0x0009e40008000808 */
.L_x_21:
[----:B-----5:R-:W-:Y:S05]  /*0b60*/  BSYNC.RECONVERGENT B1 ;  /* 0x0000000000017941 */ /* 0x020fea0003800200 */
.L_x_20:
[----:B------:R-:W-:Y:S04]  /*0b70*/  BSSY.RECONVERGENT B2, `(.L_x_22) ;  /* 0x000000f000027945 */ /* 0x000fe80003800200 */
[----:B------:R-:W-:Y:S04]  /*0b80*/  BSSY.RELIABLE B1, `(.L_x_23) ;  /* 0x000000c000017945 */ /* 0x000fe80003800100 */
[----:B------:R-:W-:Y:S05]  /*0b90*/  @P3 BRA `(.L_x_24) ;  /* 0x0000000000283947 */ /* 0x000fea0003800000 */
[----:B---34-:R-:W3:Y:S01]  /*0ba0*/  LDS R2, [UR8+0x34] ;  /* 0x00003408ff027984 */ /* 0x018ee20008000800 */
[----:B------:R-:W-:Y:S01]  /*0bb0*/  IMAD.MOV.U32 R3, RZ, RZ, 0x3f000000 ;  /* 0x3f000000ff037424 */ /* 0x000fe200078e00ff */
[----:B------:R-:W-:Y:S05]  /*0bc0*/  @P3 BREAK.RELIABLE B1 ;  /* 0x0000000000013942 */ /* 0x000fea0003800100 */
[----:B---3--:R-:W-:-:S05]  /*0bd0*/  LOP3.LUT R2, R2, 0xff000000, R3, 0xb8, !PT ;  /* 0xff00000002027812 */ /* 0x008fca00078eb803 */
[----:B------:R3:W-:Y:S01]  /*0be0*/  STS [UR8+0x34], R2 ;  /* 0x00003402ff007988 */ /* 0x0007e20008000808 */
[----:B------:R-:W-:Y:S05]  /*0bf0*/  @P3 BRA `(.L_x_25) ;  /* 0x0000000000183947 */ /* 0x000fea0003800000 */
[----:B---3--:R-:W3:Y:S01]  /*0c00*/  LDS R2, [UR8+0x38] ;  /* 0x00003808ff027984 */ /* 0x008ee20008000800 */
[----:B------:R-:W-:-:S05]  /*0c10*/  IMAD.MOV.U32 R3, RZ, RZ, 0x7f ;  /* 0x0000007fff037424 */ /* 0x000fca00078e00ff */
[----:B---3--:R-:W-:-:S05]  /*0c20*/  LOP3.LUT R2, R2, 0xff, R3, 0xb8, !PT ;  /* 0x000000ff02027812 */ /* 0x008fca00078eb803 */
[----:B------:R5:W-:Y:S02]  /*0c30*/  STS [UR8+0x38], R2 ;  /* 0x00003802ff007988 */ /* 0x000be40008000808 */
.L_x_24:
[----:B------:R-:W-:Y:S05]  /*0c40*/  BSYNC.RELIABLE B1 ;  /* 0x0000000000017941 */ /* 0x000fea0003800100 */
.L_x_23:
[----:B------:R2:W-:Y:S02]  /*0c50*/  @!P3 STS [UR8+0x20], R12 ;  /* 0x0000200cff00b988 */ /* 0x0005e40008000808 */
.L_x_25:
[----:B------:R-:W-:Y:S05]  /*0c60*/  BSYNC.RECONVERGENT B2 ;  /* 0x0000000000027941 */ /* 0x000fea0003800200 */
.L_x_22:
[----:B------:R-:W-:Y:S05]  /*0c70*/  WARPSYNC.ALL ;  /* 0x0000000000007948 */ /* 0x000fea0003800000 */
[----:B------:R-:W-:Y:S01]  /*0c80*/  NOP ;  /* 0x0000000000007918 */ /* 0x000fe20000000000 */
[----:B------:R-:W2:Y:S01]  /*0c90*/  LDC R5, c[0x0][0x39c] ;  /* 0x0000e700ff057b82 */ /* 0x000ea20000000800 */
[----:B------:R-:W-:Y:S01]  /*0ca0*/  BSSY.RECONVERGENT B2, `(.L_x_26) ;  /* 0x0000010000027945 */ /* 0x000fe20003800200 */
[----:B--2---:R-:W-:-:S05]  /*0cb0*/  VIADD R5, R5, 0xffffffff ;  /* 0xffffffff05057836 */ /* 0x004fca0000000000 */
[----:B------:R2:W-:Y:S01]  /*0cc0*/  @!P3 STS [UR8+0x24], R5 ;  /* 0x00002405ff00b988 */ /* 0x0005e20008000808 */
[----:B------:R-:W-:Y:S05]  /*0cd0*/  @P3 BRA `(.L_x_27) ;  /* 0x0000000000303947 */ /* 0x000fea0003800000 */
[----:B------:R-:W2:Y:S01]  /*0ce0*/  LDS R3, [UR8+0x34] ;  /* 0x00003408ff037984 */ /* 0x000ea20008000800 */
[----:B----4-:R-:W4:Y:S03]  /*0cf0*/  LDC.64 R6, c[0x0][0x3b0] ;  /* 0x0000ec00ff067b82 */ /* 0x010f260000000a00 */
[----:B---3-5:R-:W3:Y:S01]  /*0d00*/  LDS R2, [UR8+0x1c] ;  /* 0x00001c08ff027984 */ /* 0x028ee20008000800 */
        /* <DEDUP_REMOVED lines=9> */
.L_x_27:
[----:B------:R-:W-:Y:S05]  /*0da0*/  BSYNC.RECONVERGENT B2 ;  /* 0x0000000000027941 */ /* 0x000fea0003800200 */
.L_x_26:
[----:B------:R-:W-:Y:S04]  /*0db0*/  BSSY.RECONVERGENT B3, `(.L_x_28) ;  /* 0x000001a000037945 */ /* 0x000fe80003800200 */
[----:B------:R-:W-:Y:S04]  /*0dc0*/  BSSY.RELIABLE B2, `(.L_x_29) ;  /* 0x0000015000027945 */ /* 0x000fe80003800100 */
[----:B------:R-:W-:Y:S05]  /*0dd0*/  @P3 BRA `(.L_x_30) ;  /* 0x0000000000203947 */ /* 0x000fea0003800000 */
[----:B---345:R-:W3:Y:S02]  /*0de0*/  LDS R2, [UR8+0x34] ;  /* 0x00003408ff027984 */ /* 0x038ee40008000800 */
[----:B---3--:R-:W-:-:S05]  /*0df0*/  LOP3.LUT R2, R2, 0x38, RZ, 0xb8, !PT ;  /* 0x0000003802027812 */ /* 0x008fca00078eb8ff */
[----:B------:R3:W-:Y:S01]  /*0e00*/  STS [UR8+0x34], R2 ;  /* 0x00003402ff007988 */ /* 0x0007e20008000808 */
[----:B------:R-:W-:Y:S05]  /*0e10*/  @P3 BRA `(.L_x_31) ;  /* 0x0000000000203947 */ /* 0x000fea0003800000 */
[----:B---3--:R-:W3:Y:S01]  /*0e20*/  LDS R2, [UR8+0x8] ;  /* 0x00000808ff027984 */ /* 0x008ee20008000800 */
[----:B------:R-:W-:-:S05]  /*0e30*/  IMAD.MOV.U32 R3, RZ, RZ, 0x780 ;  /* 0x00000780ff037424 */ /* 0x000fca00078e00ff */
[----:B---3--:R-:W-:-:S05]  /*0e40*/  LOP3.LUT R2, R2, 0x300, R3, 0xd8, !PT ;  /* 0x0000030002027812 */ /* 0x008fca00078ed803 */
[----:B------:R3:W-:Y:S02]  /*0e50*/  STS [UR8+0x8], R2 ;  /* 0x00000802ff007988 */ /* 0x0007e40008000808 */
.L_x_30:
[----:B------:R-:W-:Y:S05]  /*0e60*/  @P3 BRA `(.L_x_32) ;  /* 0x0000000000283947 */ /* 0x000fea0003800000 */
[----:B---345:R-:W3:Y:S02]  /*0e70*/  LDS R2, [UR8+0x8] ;  /* 0x00000808ff027984 */ /* 0x038ee40008000800 */
[----:B---3--:R-:W-:-:S05]  /*0e80*/  LOP3.LUT R2, R2, 0x1800, RZ, 0xb8, !PT ;  /* 0x0000180002027812 */ /* 0x008fca00078eb8ff */
[----:B------:R4:W-:Y:S02]  /*0e90*/  STS [UR8+0x8], R2 ;  /* 0x00000802ff007988 */ /* 0x0009e40008000808 */
.L_x_31:
[----:B------:R-:W-:Y:S05]  /*0ea0*/  @P3 BREAK.RELIABLE B2 ;  /* 0x0000000000023942 */ /* 0x000fea0003800100 */
[----:B------:R-:W-:Y:S05]  /*0eb0*/  @P3 BRA `(.L_x_33) ;  /* 0x0000000000243947 */ /* 0x000fea0003800000 */
[----:B---34-:R-:W3:Y:S01]  /*0ec0*/  LDS R2, [UR8+0x8] ;  /* 0x00000808ff027984 */ /* 0x018ee20008000800 */
[----:B------:R-:W-:-:S05]  /*0ed0*/  IMAD.MOV.U32 R3, RZ, RZ, 0x6000 ;  /* 0x00006000ff037424 */ /* 0x000fca00078e00ff */
[----:B---3--:R-:W-:-:S04]  /*0ee0*/  LOP3.LUT R2, R2, 0x6000, R3, 0xd8, !PT ;  /* 0x0000600002027812 */ /* 0x008fc800078ed803 */
[----:B------:R-:W-:-:S05]  /*0ef0*/  LOP3.LUT R2, R2, 0x400000, RZ, 0xb8, !PT ;  /* 0x0040000002027812 */ /* 0x000fca00078eb8ff */
[----:B------:R3:W-:Y:S02]  /*0f00*/  STS [UR8+0x8], R2 ;  /* 0x00000802ff007988 */ /* 0x0007e40008000808 */
.L_x_32:
[----:B------:R-:W-:Y:S05]  /*0f10*/  BSYNC.RELIABLE B2 ;  /* 0x0000000000027941 */ /* 0x000fea0003800100 */
.L_x_29:
[----:B---345:R-:W3:Y:S02]  /*0f20*/  @!P3 LDS R2, [UR8+0x8] ;  /* 0x00000808ff02b984 */ /* 0x038ee40008000800 */
[----:B---3--:R-:W-:-:S05]  /*0f30*/  @!P3 LOP3.LUT R2, R2, 0x8000, RZ, 0xb8, !PT ;  /* 0x000080000202b812 */ /* 0x008fca00078eb8ff */
[----:B------:R5:W-:Y:S02]  /*0f40*/  @!P3 STS [UR8+0x8], R2 ;  /* 0x00000802ff00b988 */ /* 0x000be40008000808 */
.L_x_33:
[----:B------:R-:W-:Y:S05]  /*0f50*/  BSYNC.RECONVERGENT B3 ;  /* 0x0000000000037941 */ /* 0x000fea0003800200 */
.L_x_28:
[----:B------:R-:W-:Y:S05]  /*0f60*/  WARPSYNC.ALL ;  /* 0x0000000000007948 */ /* 0x000fea0003800000 */
[----:B------:R-:W-:Y:S01]  /*0f70*/  NOP ;  /* 0x0000000000007918 */ /* 0x000fe20000000000 */
[----:B------:R-:W-:-:S04]  /*0f80*/  UIADD3 UR5, UPT, UPT, UR4, 0x80, URZ ;  /* 0x0000008004057890 */ /* 0x000fc8000fffe0ff */
[----:B------:R-:W-:-:S04]  /*0f90*/  UIADD3 UR26, UP0, UPT, UR5, UR20, URZ ;  /* 0x00000014051a7290 */ /* 0x000fc8000ff1e0ff */
[----:B------:R-:W-:Y:S01]  /*0fa0*/  ULEA.HI.X.SX32 UR27, UR5, UR21, 0x1, UP0 ;  /* 0x00000015051b7291 */ /* 0x000fe200080f0eff */
[----:B------:R-:W-:Y:S11]  /*0fb0*/  @P0 BRA `(.L_x_34) ;  /* 0x0000000000300947 */ /* 0x000ff60003800000 */
[----:B---345:R-:W3:Y:S01]  /*0fc0*/  S2R R2, SR_LANEID ;  /* 0x0000000000027919 */ /* 0x038ee20000000000 */
[----:B------:R-:W-:Y:S05]  /*0fd0*/  WARPSYNC.ALL ;  /* 0x0000000000007948 */ /* 0x000fea0003800000 */
[----:B------:R-:W-:Y:S01]  /*0fe0*/  NOP ;  /* 0x0000000000007918 */ /* 0x000fe20000000000 */
[----:B---3--:R-:W-:-:S05]  /*0ff0*/  IMAD.SHL.U32 R6, R2, 0x4, RZ ;  /* 0x0000000402067824 */ /* 0x008fca00078e00ff */
[----:B------:R-:W3:Y:S01]  /*1000*/  LDS R7, [R6+UR8] ;  /* 0x0000000806077984 */ /* 0x000ee20008000800 */
[----:B------:R-:W-:-:S05]  /*1010*/  IADD3 R2, P1, PT, R6, UR26, RZ ;  /* 0x0000001a06027c10 */ /* 0x000fca000ff3e0ff */
[----:B------:R-:W-:-:S05]  /*1020*/  IMAD.X R3, RZ, RZ, UR27, P1 ;  /* 0x0000001bff037e24 */ /* 0x000fca00088e06ff */
[----:B---3--:R3:W4:Y:S01]  /*1030*/  ATOMG.E.EXCH.STRONG.GPU PT, RZ, [R2], R7 ;  /* 0x0000000702ff73a8 */ /* 0x00872200041ee100 */
[----:B------:R-:W-:-:S04]  /*1040*/  DEPBAR {5,4,3,2,1,0} ;  /* 0x0000003f0000791a */ /* 0x000fc80000000000 */
[----:B------:R-:W5:Y:S02]  /*1050*/  CCTL.E.C.LDCU.IV.DEEP [UR26] ;  /* 0x000000001a007540 */ /* 0x000f640009c08000 */
[----:B-----5:R3:W-:Y:S01]  /*1060*/  UTMACCTL.IV [UR26] ;  /* 0x000000001a0079b9 */ /* 0x0207e20008000000 */
[----:B------:R-:W-:Y:S01]  /*1070*/  NOP ;  /* 0x0000000000007918 */ /* 0x000fe20000000000 */
.L_x_34:
[----:B------:R-:W-:Y:S05]  /*1080*/  @P0 BRA `(.L_x_35) ;  /* 0x00000000000c0947 */ /* 0x000fea0003800000 */
[----:B------:R0:W-:Y:S01]  /*1090*/  UTMACMDFLUSH ;  /* 0x00000000000079b7 */ /* 0x0001e20000000000 */
[----:B------:R-:W-:Y:S05]  /*10a0*/  @P0 BRA `(.L_x_35) ;  /* 0x0000000000040947 */ /* 0x000fea0003800000 */
[----:B------:R-:W-:-:S04]  /*10b0*/  DEPBAR.LE SB0, 0x0 ;  /* 0x000080000000791a */ /* 0x000fc80000000000 */
.L_x_35:
[----:B------:R-:W-:Y:S05]  /*10c0*/  WARPSYNC.ALL ;  /* 0x0000000000007948 */ /* 0x000fea0003800000 */
[----:B------:R-:W-:Y:S01]  /*10d0*/  NOP ;  /* 0x0000000000007918 */ /* 0x000fe20000000000 */
[----:B----4-:R-:W-:Y:S06]  /*10e0*/  BAR.SYNC.DEFER_BLOCKING 0x0 ;  /* 0x0000000000007b1d */ /* 0x010fec0000010000 */
[----:B------:R-:W-:Y:S02]  /*10f0*/  BSSY.RECONVERGENT B3, `(.L_x_36) ;  /* 0x000000b000037945 */ /* 0x000fe40003800200 */
[----:B------:R-:W-:Y:S06]  /*1100*/  BAR.SYNC.DEFER_BLOCKING 0x0 ;  /* 0x0000000000007b1d */ /* 0x000fec0000010000 */
[----:B------:R4:W-:Y:S01]  /*1110*/  @!P0 STS [R11], RZ ;  /* 0x000000ff0b008388 */ /* 0x0009e20000000800 */
[----:B------:R-:W-:Y:S01]  /*1120*/  NOP ;  /* 0x0000000000007918 */ /* 0x000fe20000000000 */
[----:B------:R-:W-:Y:S05]  /*1130*/  @P3 BRA `(.L_x_37) ;  /* 0x0000000000183947 */ /* 0x000fea0003800000 */
[----:B---3-5:R-:W3:Y:S01]  /*1140*/  LDS R2, [UR8+0x8] ;  /* 0x00000808ff027984 */ /* 0x028ee20008000800 */
[----:B------:R-:W5:Y:S01]  /*1150*/  LDC.64 R6, c[0x0][0x390] ;  /* 0x0000e400ff067b82 */ /* 0x000f620000000a00 */
[----:B------:R-:W-:Y:S02]  /*1160*/  IMAD.MOV.U32 R3, RZ, RZ, 0x70 ;  /* 0x00000070ff037424 */ /* 0x000fe400078e00ff */
[----:B-----5:R5:W-:Y:S03]  /*1170*/  STS.64 [UR8], R6 ;  /* 0x00000006ff007988 */ /* 0x020be60008000a08 */
[----:B---3--:R-:W-:-:S05]  /*1180*/  LOP3.LUT R2, R2, 0x10, R3, 0xd8, !PT ;  /* 0x0000001002027812 */ /* 0x008fca00078ed803 */
[----:B------:R5:W-:Y:S02]  /*1190*/  STS [UR8+0x8], R2 ;  /* 0x00000802ff007988 */ /* 0x000be40008000808 */
.L_x_37:
[----:B---3--:R-:W-:Y:S05]  /*11a0*/  BSYNC.RECONVERGENT B3 ;  /* 0x0000000000037941 */ /* 0x008fea0003800200 */
.L_x_36:
[----:B------:R-:W-:Y:S04]  /*11b0*/  BSSY.RECONVERGENT B4, `(.L_x_38) ;  /* 0x0000011000047945 */ /* 0x000fe80003800200 */
[----:B------:R-:W-:Y:S04]  /*11c0*/  BSSY.RELIABLE B3, `(.L_x_39) ;  /* 0x000000e000037945 */ /* 0x000fe80003800100 */
[----:B------:R-:W-:Y:S05]  /*11d0*/  @P3 BRA `(.L_x_40) ;  /* 0x0000000000243947 */ /* 0x000fea0003800000 */
[----:B-----5:R-:W3:Y:S01]  /*11e0*/  LDS R2, [UR8+0x34] ;  /* 0x00003408ff027984 */ /* 0x020ee20008000800 */
[----:B------:R-:W-:-:S05]  /*11f0*/  IMAD.MOV.U32 R3, RZ, RZ, 0x3f000000 ;  /* 0x3f000000ff037424 */ /* 0x000fca00078e00ff */
[----:B---3--:R-:W-:-:S05]  /*1200*/  LOP3.LUT R2, R2, 0xff000000, R3, 0xb8, !PT ;  /* 0xff00000002027812 */ /* 0x008fca00078eb803 */
[----:B------:R3:W-:Y:S01]  /*1210*/  STS [UR8+0x34], R2 ;  /* 0x00003402ff007988 */ /* 0x0007e20008000808 */
[----:B------:R-:W-:Y:S05]  /*1220*/  @P3 BRA `(.L_x_41) ;  /* 0x00000000001c3947 */ /* 0x000fea0003800000 */
[----:B---3--:R-:W3:Y:S01]  /*1230*/  LDS R2, [UR8+0x38] ;  /* 0x00003808ff027984 */ /* 0x008ee20008000800 */
[----:B------:R-:W-:-:S05]  /*1240*/  IMAD.MOV.U32 R3, RZ, RZ, 0x7f ;  /* 0x0000007fff037424 */ /* 0x000fca00078e00ff */
[----:B---3--:R-:W-:-:S05]  /*1250*/  LOP3.LUT R2, R2, 0xff, R3, 0xb8, !PT ;  /* 0x000000ff02027812 */ /* 0x008fca00078eb803 */
[----:B------:R3:W-:Y:S02]  /*1260*/  STS [UR8+0x38], R2 ;  /* 0x00003802ff007988 */ /* 0x0007e40008000808 */
.L_x_40:
[----:B------:R-:W-:Y:S05]  /*1270*/  @P3 BREAK.RELIABLE B3 ;  /* 0x0000000000033942 */ /* 0x000fea0003800100 */
[----:B------:R-:W-:Y:S05]  /*1280*/  @P3 BRA `(.L_x_42) ;  /* 0x00000000000c3947 */ /* 0x000fea0003800000 */
[----:B------:R2:W-:Y:S02]  /*1290*/  STS [UR8+0x20], R5 ;  /* 0x00002005ff007988 */ /* 0x0005e40008000808 */
.L_x_41:
[----:B------:R-:W-:Y:S05]  /*12a0*/  BSYNC.RELIABLE B3 ;  /* 0x0000000000037941 */ /* 0x000fea0003800100 */
.L_x_39:
[----:B------:R2:W-:Y:S02]  /*12b0*/  @!P3 STS [UR8+0x24], R4 ;  /* 0x00002404ff00b988 */ /* 0x0005e40008000808 */
.L_x_42:
[----:B------:R-:W-:Y:S05]  /*12c0*/  BSYNC.RECONVERGENT B4 ;  /* 0x0000000000047941 */ /* 0x000fea0003800200 */
.L_x_38:
[----:B------:R-:W-:Y:S05]  /*12d0*/  WARPSYNC.ALL ;  /* 0x0000000000007948 */ /* 0x000fea0003800000 */
[----:B------:R-:W-:Y:S01]  /*12e0*/  NOP ;  /* 0x0000000000007918 */ /* 0x000fe20000000000 */
[----:B------:R-:W-:Y:S04]  /*12f0*/  BSSY.RECONVERGENT B4, `(.L_x_43) ;  /* 0x000000e000047945 */ /* 0x000fe80003800200 */
[----:B------:R-:W-:Y:S05]  /*1300*/  @P3 BRA `(.L_x_44) ;  /* 0x0000000000303947 */ /* 0x000fea0003800000 */
[----:B------:R-:W2:Y:S02]  /*1310*/  LDS R3, [UR8+0x34] ;  /* 0x00003408ff037984 */ /* 0x000ea40008000800 */
[----:B--2---:R-:W2:Y:S02]  /*1320*/  LDC.64 R4, c[0x0][0x3b8] ;  /* 0x0000ee00ff047b82 */ /* 0x004ea40000000a00 */
[----:B---3-5:R-:W3:Y:S01]  /*1330*/  LDS R2, [UR8+0x1c] ;  /* 0x00001c08ff027984 */ /* 0x028ee20008000800 */
[C---:B--2---:R-:W-:Y:S01]  /*1340*/  SHF.L.U64.HI R5, R4.reuse, 0x1, R5 ;  /* 0x0000000104057819 */ /* 0x044fe20000010205 */
[----:B------:R-:W-:-:S03]  /*1350*/  IMAD.SHL.U32 R4, R4, 0x2, RZ ;  /* 0x0000000204047824 */ /* 0x000fc600078e00ff */
[--C-:B------:R-:W-:Y:S02]  /*1360*/  SHF.R.U32.HI R7, RZ, 0x4, R5.reuse ;  /* 0x00000004ff077819 */ /* 0x100fe40000011605 */
[----:B------:R-:W-:-:S05]  /*1370*/  SHF.R.U64 R4, R4, 0x4, R5 ;  /* 0x0000000404047819 */ /* 0x000fca0000001205 */
[----:B------:R2:W-:Y:S01]  /*1380*/  STS [UR8+0xc], R4 ;  /* 0x00000c04ff007988 */ /* 0x0005e20008000808 */
[----:B------:R-:W-:Y:S02]  /*1390*/  LOP3.LUT R3, R3, 0x7, RZ, 0xb8, !PT ;  /* 0x0000000703037812 */ /* 0x000fe400078eb8ff */
[----:B---3--:R-:W-:-:S03]  /*13a0*/  LOP3.LUT R2, R2, 0xf, R7, 0xb8, !PT ;  /* 0x0000000f02027812 */ /* 0x008fc600078eb807 */
[----:B------:R2:W-:Y:S04]  /*13b0*/  STS [UR8+0x34], R3 ;  /* 0x00003403ff007988 */ /* 0x0005e80008000808 */
[----:B------:R2:W-:Y:S02]  /*13c0*/  STS [UR8+0x1c], R2 ;  /* 0x00001c02ff007988 */ /* 0x0005e40008000808 */
.L_x_44:
[----:B------:R-:W-:Y:S05]  /*13d0*/  BSYNC.RECONVERGENT B4 ;  /* 0x0000000000047941 */ /* 0x000fea0003800200 */
.L_x_43:
[----:B------:R-:W-:Y:S04]  /*13e0*/  BSSY.RECONVERGENT B5, `(.L_x_45) ;  /* 0x000001a000057945 */ /* 0x000fe80003800200 */
[----:B------:R-:W-:Y:S04]  /*13f0*/  BSSY.RELIABLE B4, `(.L_x_46) ;  /* 0x0000015000047945 */ /* 0x000fe80003800100 */
[----:B------:R-:W-:Y:S05]  /*1400*/  @P3 BRA `(.L_x_47) ;  /* 0x0000000000203947 */ /* 0x000fea0003800000 */
[----:B--23-5:R-:W2:Y:S02]  /*1410*/  LDS R2, [UR8+0x34] ;  /* 0x00003408ff027984 */ /* 0x02cea40008000800 */
[----:B--2---:R-:W-:-:S05]  /*1420*/  LOP3.LUT R2, R2, 0x38, RZ, 0xb8, !PT ;  /* 0x0000003802027812 */ /* 0x004fca00078eb8ff */
[----:B------:R2:W-:Y:S01]  /*1430*/  STS [UR8+0x34], R2 ;  /* 0x00003402ff007988 */ /* 0x0005e20008000808 */
[----:B------:R-:W-:Y:S05]  /*1440*/  @P3 BRA `(.L_x_48) ;  /* 0x0000000000203947 */ /* 0x000fea0003800000 */
[----:B--2---:R-:W2:Y:S01]  /*1450*/  LDS R2, [UR8+0x8] ;  /* 0x00000808ff027984 */ /* 0x004ea20008000800 */
[----:B------:R-:W-:-:S05]  /*1460*/  IMAD.MOV.U32 R3, RZ, RZ, 0x780 ;  /* 0x00000780ff037424 */ /* 0x000fca00078e00ff */
[----:B--2---:R-:W-:-:S05]  /*1470*/  LOP3.LUT R2, R2, 0x300, R3, 0xd8, !PT ;  /* 0x0000030002027812 */ /* 0x004fca00078ed803 */
[----:B------:R2:W-:Y:S02]  /*1480*/  STS [UR8+0x8], R2 ;  /* 0x00000802ff007988 */ /* 0x0005e40008000808 */
.L_x_47:
[----:B------:R-:W-:Y:S05]  /*1490*/  @P3 BRA `(.L_x_49) ;  /* 0x0000000000283947 */ /* 0x000fea0003800000 */
[----:B--23-5:R-:W2:Y:S02]  /*14a0*/  LDS R2, [UR8+0x8] ;  /* 0x00000808ff027984 */ /* 0x02cea40008000800 */
[----:B--2---:R-:W-:-:S05]  /*14b0*/  LOP3.LUT R2, R2, 0x1800, RZ, 0xb8, !PT ;  /* 0x0000180002027812 */ /* 0x004fca00078eb8ff */
[----:B------:R3:W-:Y:S02]  /*14c0*/  STS [UR8+0x8], R2 ;  /* 0x00000802ff007988 */ /* 0x0007e40008000808 */
.L_x_48:
[----:B------:R-:W-:Y:S05]  /*14d0*/  @P3 BREAK.RELIABLE B4 ;  /* 0x0000000000043942 */ /* 0x000fea0003800100 */
[----:B------:R-:W-:Y:S05]  /*14e0*/  @P3 BRA `(.L_x_50) ;  /* 0x0000000000243947 */ /* 0x000fea0003800000 */
[----:B--23--:R-:W2:Y:S01]  /*14f0*/  LDS R2, [UR8+0x8] ;  /* 0x00000808ff027984 */ /* 0x00cea20008000800 */
[----:B------:R-:W-:-:S05]  /*1500*/  IMAD.MOV.U32 R3, RZ, RZ, 0x6000 ;  /* 0x00006000ff037424 */ /* 0x000fca00078e00ff */
[----:B--2---:R-:W-:-:S04]  /*1510*/  LOP3.LUT R2, R2, 0x6000, R3, 0xd8, !PT ;  /* 0x0000600002027812 */ /* 0x004fc800078ed803 */
[----:B------:R-:W-:-:S05]  /*1520*/  LOP3.LUT R2, R2, 0x400000, RZ, 0xb8, !PT ;  /* 0x0040000002027812 */ /* 0x000fca00078eb8ff */
[----:B------:R2:W-:Y:S02]  /*1530*/  STS [UR8+0x8], R2 ;  /* 0x00000802ff007988 */ /* 0x0005e40008000808 */
.L_x_49:
[----:B------:R-:W-:Y:S05]  /*1540*/  BSYNC.RELIABLE B4 ;  /* 0x0000000000047941 */ /* 0x000fea0003800100 */
.L_x_46:
[----:B--23-5:R-:W2:Y:S02]  /*1550*/  @!P3 LDS R2, [UR8+0x8] ;  /* 0x00000808ff02b984 */ /* 0x02cea40008000800 */
[----:B--2---:R-:W-:-:S05]  /*1560*/  @!P3 LOP3.LUT R2, R2, 0x8000, RZ, 0xb8, !PT ;  /* 0x000080000202b812 */ /* 0x004fca00078eb8ff */
[----:B------:R5:W-:Y:S02]  /*1570*/  @!P3 STS [UR8+0x8], R2 ;  /* 0x00000802ff00b988 */ /* 0x000be40008000808 */
.L_x_50:
[----:B------:R-:W-:Y:S05]  /*1580*/  BSYNC.RECONVERGENT B5 ;  /* 0x0000000000057941 */ /* 0x000fea0003800200 */
.L_x_45:
[----:B------:R-:W-:Y:S05]  /*1590*/  WARPSYNC.ALL ;  /* 0x0000000000007948 */ /* 0x000fea0003800000 */
[----:B------:R-:W-:Y:S01]  /*15a0*/  NOP ;  /* 0x0000000000007918 */ /* 0x000fe20000000000 */
[----:B------:R-:W-:-:S04]  /*15b0*/  UIADD3 UR4, UPT, UPT, UR4, 0x100, URZ ;  /* 0x0000010004047890 */ /* 0x000fc8000fffe0ff */
[----:B------:R-:W-:-:S04]  /*15c0*/  UIADD3 UR20, UP0, UPT, UR4, UR20, URZ ;  /* 0x0000001404147290 */ /* 0x000fc8000ff1e0ff */
[----:B------:R-:W-:Y:S01]  /*15d0*/  ULEA.HI.X.SX32 UR21, UR4, UR21, 0x1, UP0 ;  /* 0x0000001504157291 */ /* 0x000fe200080f0eff */
[----:B------:R-:W-:Y:S11]  /*15e0*/  @P0 BRA `(.L_x_51) ;  /* 0x0000000000300947 */ /* 0x000ff60003800000 */
[----:B--23-5:R-:W2:Y:S01]  /*15f0*/  S2R R2, SR_LANEID ;  /* 0x0000000000027919 */ /* 0x02cea20000000000 */
[----:B------:R-:W-:Y:S05]  /*1600*/  WARPSYNC.ALL ;  /* 0x0000000000007948 */ /* 0x000fea0003800000 */
[----:B------:R-:W-:Y:S01]  /*1610*/  NOP ;  /* 0x0000000000007918 */ /* 0x000fe20000000000 */
[----:B--2---:R-:W-:-:S05]  /*1620*/  IMAD.SHL.U32 R4, R2, 0x4, RZ ;  /* 0x0000000402047824 */ /* 0x004fca00078e00ff */
[----:B------:R-:W2:Y:S01]  /*1630*/  LDS R5, [R4+UR8] ;  /* 0x0000000804057984 */ /* 0x000ea20008000800 */
[----:B------:R-:W-:-:S05]  /*1640*/  IADD3 R2, P1, PT, R4, UR20, RZ ;  /* 0x0000001404027c10 */ /* 0x000fca000ff3e0ff */
[----:B------:R-:W-:-:S05]  /*1650*/  IMAD.X R3, RZ, RZ, UR21, P1 ;  /* 0x00000015ff037e24 */ /* 0x000fca00088e06ff */
[----:B--2---:R2:W3:Y:S01]  /*1660*/  ATOMG.E.EXCH.STRONG.GPU PT, RZ, [R2], R5 ;  /* 0x0000000502ff73a8 */ /* 0x0044e200041ee100 */
[----:B------:R-:W-:-:S04]  /*1670*/  DEPBAR {5,4,3,2,1,0} ;  /* 0x0000003f0000791a */ /* 0x000fc80000000000 */
[----:B------:R-:W5:Y:S02]  /*1680*/  CCTL.E.C.LDCU.IV.DEEP [UR20] ;  /* 0x0000000014007540 */ /* 0x000f640009c08000 */
[----:B-----5:R2:W-:Y:S01]  /*1690*/  UTMACCTL.IV [UR20] ;  /* 0x00000000140079b9 */ /* 0x0205e20008000000 */
[----:B------:R-:W-:Y:S01]  /*16a0*/  NOP ;  /* 0x0000000000007918 */ /* 0x000fe20000000000 */
.L_x_51:
[----:B------:R-:W-:Y:S05]  /*16b0*/  @P0 BRA `(.L_x_52) ;  /* 0x00000000000c0947 */ /* 0x000fea0003800000 */
[----:B------:R0:W-:Y:S01]  /*16c0*/  UTMACMDFLUSH ;  /* 0x00000000000079b7 */ /* 0x0001e20000000000 */
[----:B------:R-:W-:Y:S05]  /*16d0*/  @P0 BRA `(.L_x_52) ;  /* 0x0000000000040947 */ /* 0x000fea0003800000 */
[----:B------:R-:W-:-:S04]  /*16e0*/  DEPBAR.LE SB0, 0x0 ;  /* 0x000080000000791a */ /* 0x000fc80000000000 */
.L_x_52:
[----:B------:R-:W-:Y:S05]  /*16f0*/  WARPSYNC.ALL ;  /* 0x0000000000007948 */ /* 0x000fea0003800000 */
[----:B------:R-:W-:Y:S01]  /*1700*/  NOP ;  /* 0x0000000000007918 */ /* 0x000fe20000000000 */
[----:B---3--:R-:W-:Y:S01]  /*1710*/  BAR.SYNC.DEFER_BLOCKING 0x0 ;  /* 0x0000000000007b1d */ /* 0x008fe20000010000 */
[----:B--2--5:R-:W-:Y:S01]  /*1720*/  SHF.R.U32.HI R2, RZ, 0x5, R0 ;  /* 0x00000005ff027819 */ /* 0x024fe20000011600 */
[----:B------:R-:W-:-:S03]  /*1730*/  USHF.L.U32 UR15, UR15, 0x7, URZ ;  /* 0x000000070f0f7899 */ /* 0x000fc600080006ff */
[----:B------:R-:W-:Y:S01]  /*1740*/  R2UR UR22, R2 ;  /* 0x00000000021672ca */ /* 0x000fe200000e0000 */
[----:B------:R-:W-:Y:S01]  /*1750*/  VOTEU.ALL UP0, P3 ;  /* 0x0000000000ff7886 */ /* 0x000fe20001800000 */
[----:B------:R-:W-:Y:S01]  /*1760*/  UMOV UR4, 0x1 ;  /* 0x0000000100047882 */ /* 0x000fe20000000000 */
[----:B------:R-:W-:Y:S01]  /*1770*/  VOTEU.ALL UP1, P3 ;  /* 0x0000000000ff7886 */ /* 0x000fe20001820000 */
[----:B------:R-:W-:Y:S02]  /*1780*/  BSSY.RECONVERGENT B5, `(.L_x_53) ;  /* 0x0000018000057945 */ /* 0x000fe40003800200 */
[----:B------:R-:W-:-:S04]  /*1790*/  @!UP0 UIADD3 UR10, UPT, UPT, -UR4, 0x100000, URZ ;  /* 0x00100000040a8890 */ /* 0x000fc8000fffe1ff */
[----:B------:R-:W-:Y:S02]  /*17a0*/  @!UP0 USHF.L.U32 UR11, UR10, 0xb, URZ ;  /* 0x0000000b0a0b8899 */ /* 0x000fe400080006ff */
[----:B------:R-:W-:Y:S02]  /*17b0*/  @!UP0 USHF.L.U32 UR10, UR10, 0x1, URZ ;  /* 0x000000010a0a8899 */ /* 0x000fe400080006ff */
[----:B------:R-:W-:-:S04]  /*17c0*/  @!UP0 UIADD3 UR4, UPT, UPT, -UR4, 0x100000, URZ ;  /* 0x0010000004048890 */ /* 0x000fc8000fffe1ff */
[----:B------:R-:W-:Y:S02]  /*17d0*/  @!UP0 USHF.L.U32 UR5, UR4, 0xb, URZ ;  /* 0x0000000b04058899 */ /* 0x000fe400080006ff */
[----:B------:R-:W-:Y:S01]  /*17e0*/  @!UP0 USHF.L.U32 UR4, UR4, 0x1, URZ ;  /* 0x0000000104048899 */ /* 0x000fe200080006ff */
[----:B------:R-:W-:Y:S01]  /*17f0*/  VOTEU.ALL UP0, P3 ;  /* 0x0000000000ff7886 */ /* 0x000fe20001800000 */
[----:B------:R-:W2:Y:S04]  /*1800*/  FENCE.VIEW.ASYNC.S ;  /* 0x00000000000073c6 */ /* 0x000ea80000000000 */
[----:B--2---:R2:W3:Y:S06]  /*1810*/  @!UP0 SYNCS.EXCH.64 URZ, [UR8+0x18000], UR10 ;  /* 0x0180000a08ff85b2 */ /* 0x0044ec0008000100 */
[----:B------:R2:W3:Y:S02]  /*1820*/  @!UP1 SYNCS.EXCH.64 URZ, [UR8+0x18020], UR4 ;  /* 0x0180200408ff95b2 */ /* 0x0004e40008000100 */
[----:B---3--:R-:W-:Y:S06]  /*1830*/  BAR.SYNC.DEFER_BLOCKING 0x0 ;  /* 0x0000000000007b1d */ /* 0x008fec0000010000 */
[----:B------:R-:W-:Y:S05]  /*1840*/  @P3 BRA `(.L_x_54) ;  /* 0x00000000002c3947 */ /* 0x000fea0003800000 */
[----:B--2---:R-:W-:Y:S02]  /*1850*/  UMOV UR4, 0x1 ;  /* 0x0000000100047882 */ /* 0x004fe40000000000 */
[----:B------:R-:W-:-:S04]  /*1860*/  UIADD3 UR10, UPT, UPT, -UR4, 0x100000, URZ ;  /* 0x00100000040a7890 */ /* 0x000fc8000fffe1ff */
[----:B------:R-:W-:Y:S02]  /*1870*/  USHF.L.U32 UR11, UR10, 0xb, URZ ;  /* 0x0000000b0a0b7899 */ /* 0x000fe400080006ff */
[----:B------:R-:W-:Y:S02]  /*1880*/  USHF.L.U32 UR10, UR10, 0x1, URZ ;  /* 0x000000010a0a7899 */ /* 0x000fe400080006ff */
[----:B------:R-:W-:-:S04]  /*1890*/  UIADD3 UR4, UPT, UPT, -UR4, 0x100000, URZ ;  /* 0x0010000004047890 */ /* 0x000fc8000fffe1ff */
[----:B------:R-:W-:Y:S02]  /*18a0*/  USHF.L.U32 UR5, UR4, 0xb, URZ ;  /* 0x0000000b04057899 */ /* 0x000fe400080006ff */
[----:B------:R-:W-:Y:S01]  /*18b0*/  USHF.L.U32 UR4, UR4, 0x1, URZ ;  /* 0x0000000104047899 */ /* 0x000fe200080006ff */
[----:B------:R-:W2:Y:S03]  /*18c0*/  FENCE.VIEW.ASYNC.S ;  /* 0x00000000000073c6 */ /* 0x000ea60000000000 */
[----:B--2---:R3:W5:Y:S08]  /*18d0*/  SYNCS.EXCH.64 URZ, [UR8+0x18008], UR10 ;  /* 0x0180080a08ff75b2 */ /* 0x0047700008000100 */
[----:B------:R3:W2:Y:S02]  /*18e0*/  SYNCS.EXCH.64 URZ, [UR8+0x18028], UR4 ;  /* 0x0180280408ff75b2 */ /* 0x0006a40008000100 */
[----:B---3--:R-:W-:Y:S01]  /*18f0*/  NOP ;  /* 0x0000000000007918 */ /* 0x008fe20000000000 */
.L_x_54:
[----:B--2---:R-:W-:Y:S05]  /*1900*/  BSYNC.RECONVERGENT B5 ;  /* 0x0000000000057941 */ /* 0x004fea0003800200 */
.L_x_53:
[----:B-----5:R-:W-:Y:S01]  /*1910*/  BAR.SYNC.DEFER_BLOCKING 0x0 ;  /* 0x0000000000007b1d */ /* 0x020fe20000010000 */
[----:B------:R-:W-:Y:S01]  /*1920*/  UIADD3 UR12, UPT, UPT, UR8, 0x18020, URZ ;  /* 0x00018020080c7890 */ /* 0x000fe2000fffe0ff */
[----:B------:R-:W-:Y:S01]  /*1930*/  ISETP.GE.AND P0, PT, R10, 0x1, PT ;  /* 0x000000010a00780c */ /* 0x000fe20003f06270 */
[----:B------:R-:W-:-:S03]  /*1940*/  USHF.L.U32 UR19, UR7, 0x7, URZ ;  /* 0x0000000707137899 */ /* 0x000fc600080006ff */
[----:B------:R-:W-:Y:S04]  /*1950*/  BSSY.RECONVERGENT B5, `(.L_x_55) ;  /* 0x000000d000057945 */ /* 0x000fe80003800200 */
[----:B------:R-:W-:Y:S05]  /*1960*/  @P3 BRA `(.L_x_56) ;  /* 0x00000000002c3947 */ /* 0x000fea0003800000 */
[----:B------:R-:W-:Y:S02]  /*1970*/  UMOV UR4, 0x1 ;  /* 0x0000000100047882 */ /* 0x000fe40000000000 */
[----:B------:R-:W-:-:S04]  /*1980*/  UIADD3 UR10, UPT, UPT, -UR4, 0x100000, URZ ;  /* 0x00100000040a7890 */ /* 0x000fc8000fffe1ff */
[----:B------:R-:W-:Y:S02]  /*1990*/  USHF.L.U32 UR11, UR10, 0xb, URZ ;  /* 0x0000000b0a0b7899 */ /* 0x000fe400080006ff */
[----:B------:R-:W-:Y:S02]  /*19a0*/  USHF.L.U32 UR10, UR10, 0x1, URZ ;  /* 0x000000010a0a7899 */ /* 0x000fe400080006ff */
[----:B------:R-:W-:-:S04]  /*19b0*/  UIADD3 UR4, UPT, UPT, -UR4, 0x100000, URZ ;  /* 0x0010000004047890 */ /* 0x000fc8000fffe1ff */
[----:B------:R-:W-:Y:S02]  /*19c0*/  USHF.L.U32 UR5, UR4, 0xb, URZ ;  /* 0x0000000b04057899 */ /* 0x000fe400080006ff */
[----:B------:R-:W-:Y:S01]  /*19d0*/  USHF.L.U32 UR4, UR4, 0x1, URZ ;  /* 0x0000000104047899 */ /* 0x000fe200080006ff */
[----:B------:R-:W2:Y:S03]  /*19e0*/  FENCE.VIEW.ASYNC.S ;  /* 0x00000000000073c6 */ /* 0x000ea60000000000 */
[----:B--2---:R2:W3:Y:S08]  /*19f0*/  SYNCS.EXCH.64 URZ, [UR8+0x18010], UR10 ;  /* 0x0180100a08ff75b2 */ /* 0x0044f00008000100 */
[----:B------:R2:W5:Y:S01]  /*1a00*/  SYNCS.EXCH.64 URZ, [UR8+0x18030], UR4 ;  /* 0x0180300408ff75b2 */ /* 0x0005620008000100 */
[----:B------:R-:W-:Y:S01]  /*1a10*/  NOP ;  /* 0x0000000000007918 */ /* 0x000fe20000000000 */
.L_x_56:
[----:B--2---:R-:W-:Y:S05]  /*1a20*/  BSYNC.RECONVERGENT B5 ;  /* 0x0000000000057941 */ /* 0x004fea0003800200 */
.L_x_55:
[----:B------:R-:W-:Y:S05]  /*1a30*/  @!P0 BRA `(.L_x_57) ;  /* 0x0000000800748947 */ /* 0x000fea0003800000 */
[----:B---3-5:R-:W-:Y:S01]  /*1a40*/  BAR.SYNC.DEFER_BLOCKING 0x0 ;  /* 0x0000000000007b1d */ /* 0x028fe20000010000 */
[----:B------:R-:W-:Y:S01]  /*1a50*/  @!P3 IMAD.MOV.U32 R2, RZ, RZ, 0x8000 ;  /* 0x00008000ff02b424 */ /* 0x000fe200078e00ff */
[----:B------:R-:W-:Y:S02]  /*1a60*/  ELECT P1, URZ, PT ;  /* 0x0000000000ff782f */ /* 0x000fe40003820000 */
[----:B------:R-:W-:Y:S02]  /*1a70*/  ELECT P0, URZ, PT ;  /* 0x0000000000ff782f */ /* 0x000fe40003800000 */
[C---:B------:R-:W-:Y:S01]  /*1a80*/  ISETP.LT.U32.AND P1, PT, R68.reuse, 0x20, P1 ;  /* 0x000000204400780c */ /* 0x040fe20000f21070 */
[----:B------:R-:W-:Y:S01]  /*1a90*/  UMOV UR11, UR19 ;  /* 0x00000013000b7c82 */ /* 0x000fe20008000000 */
[----:B------:R-:W-:Y:S01]  /*1aa0*/  ISETP.LT.U32.AND P0, PT, R68, 0x20, P0 ;  /* 0x000000204400780c */ /* 0x000fe20000701070 */
[----:B------:R-:W-:Y:S01]  /*1ab0*/  UIADD3 UR4, UPT, UPT, UR8, 0xc000, URZ ;  /* 0x0000c00008047890 */ /* 0x000fe2000fffe0ff */
[----:B------:R-:W-:-:S09]  /*1ac0*/  UMOV UR7, UR15 ;  /* 0x0000000f00077c82 */ /* 0x000fd20008000000 */
[----:B------:R-:W-:Y:S01]  /*1ad0*/  VOTEU.ANY UP0, P1 ;  /* 0x0000000000ff7886 */ /* 0x000fe20000800100 */
[----:B------:R-:W-:Y:S01]  /*1ae0*/  VOTEU.ANY UP2, P1 ;  /* 0x0000000000ff7886 */ /* 0x000fe20000840100 */
[----:B------:R-:W-:Y:S01]  /*1af0*/  VOTEU.ANY UP1, P0 ;  /* 0x0000000000ff7886 */ /* 0x000fe20000020100 */
[----:B------:R-:W-:Y:S01]  /*1b00*/  VOTEU.ANY UP3, P0 ;  /* 0x0000000000ff7886 */ /* 0x000fe20000060100 */
[----:B------:R2:W-:Y:S01]  /*1b10*/  @!P3 SYNCS.ARRIVE.TRANS64 RZ, [UR8+0x18000], R2 ;  /* 0x01800002ffffb9a7 */ /* 0x0005e20008000008 */
[----:B------:R3:W-:Y:S06]  /*1b20*/  MEMBAR.ALL.CTA ;  /* 0x0000000000007992 */ /* 0x0007ec0000008000 */
[----:B---3--:R-:W3:Y:S01]  /*1b30*/  FENCE.VIEW.ASYNC.S ;  /* 0x00000000000073c6 */ /* 0x008ee20000000000 */
[----:B------:R-:W-:Y:S01]  /*1b40*/  @UP0 UIADD3 UR9, UPT, UPT, UR8, 0x18000, URZ ;  /* 0x0001800008090890 */ /* 0x000fe2000fffe0ff */
[----:B------:R-:W-:Y:S01]  /*1b50*/  @UP0 UMOV UR10, URZ ;  /* 0x000000ff000a0c82 */ /* 0x000fe20008000000 */
[----:B------:R-:W-:Y:S01]  /*1b60*/  @UP1 UIADD3 UR5, UPT, UPT, UR8, 0x18000, URZ ;  /* 0x0001800008051890 */ /* 0x000fe2000fffe0ff */
[----:B------:R-:W-:Y:S01]  /*1b70*/  @UP1 UMOV UR6, URZ ;  /* 0x000000ff00061c82 */ /* 0x000fe20008000000 */
[----:B------:R-:W-:Y:S01]  /*1b80*/  UISETP.NE.U32.AND UP0, UPT, UR22, URZ, UPT ;  /* 0x000000ff1600728c */ /* 0x000fe2000bf05070 */
[----:B---3--:R-:W-:Y:S06]  /*1b90*/  BAR.SYNC.DEFER_BLOCKING 0x0 ;  /* 0x0000000000007b1d */ /* 0x008fec0000010000 */
[----:B------:R2:W-:Y:S02]  /*1ba0*/  @UP2 UTMALDG.2D [UR8], [UR24] ;  /* 0x00000008180025b4 */ /* 0x0005e40008008000 */
[----:B------:R-:W-:Y:S06]  /*1bb0*/  BAR.SYNC.DEFER_BLOCKING 0x0 ;  /* 0x0000000000007b1d */ /* 0x000fec0000010000 */
[----:B------:R2:W-:Y:S02]  /*1bc0*/  @UP3 UTMALDG.2D [UR4], [UR26] ;  /* 0x000000041a0035b4 */ /* 0x0005e40008008000 */
[----:B------:R-:W-:Y:S06]  /*1bd0*/  BAR.SYNC.DEFER_BLOCKING 0x0 ;  /* 0x0000000000007b1d */ /* 0x000fec0000010000 */
[----:B------:R-:W3:Y:S02]  /*1be0*/  SYNCS.PHASECHK.TRANS64.TRYWAIT P0, [UR8+0x18000], RZ ;  /* 0x018000ffff0075a7 */ /* 0x000ee40008001108 */
[----:B--23--:R-:W-:Y:S05]  /*1bf0*/  @!P0 BRA `(.L_x_58) ;  /* 0x0000001000208947 */ /* 0x00cfea0003800000 */
.L_x_74:
[----:B------:R-:W-:Y:S05]  /*1c00*/  BRA.U UP0, `(.L_x_59) ;  /* 0x0000000100747547 */ /* 0x000fea000b800000 */
[----:B------:R-:W-:Y:S02]  /*1c10*/  USHF.R.U32.HI UR6, URZ, 0x4, UR8 ;  /* 0x00000004ff067899 */ /* 0x000fe40008011608 */
[----:B------:R-:W-:Y:S02]  /*1c20*/  USHF.R.U32.HI UR10, URZ, 0x4, UR4 ;  /* 0x00000004ff0a7899 */ /* 0x000fe40008011604 */
[----:B------:R-:W-:Y:S02]  /*1c30*/  USGXT.U32 UR6, UR6, 0xe ;  /* 0x0000000e0606789a */ /* 0x000fe40008000000 */
[----:B------:R-:W-:Y:S02]  /*1c40*/  USGXT.U32 UR10, UR10, 0xe ;  /* 0x0000000e0a0a789a */ /* 0x000fe40008000000 */
[----:B------:R-:W-:Y:S02]  /*1c50*/  UIADD3 UR32, UP0, UPT, UR6, 0x2, URZ ;  /* 0x0000000206207890 */ /* 0x000fe4000ff1e0ff */
[----:B------:R-:W-:Y:S01]  /*1c60*/  UIADD3 UR34, UP1, UPT, UR10, 0x2, URZ ;  /* 0x000000020a227890 */ /* 0x000fe2000ff3e0ff */
[----:B------:R-:W-:Y:S01]  /*1c70*/  UMOV UR4, URZ ;  /* 0x000000ff00047c82 */ /* 0x000fe20008000000 */
[----:B------:R-:W-:Y:S01]  /*1c80*/  UMOV UR5, URZ ;  /* 0x000000ff00057c82 */ /* 0x000fe20008000000 */
[----:B------:R-:W-:-:S02]  /*1c90*/  UIADD3.X UR33, UPT, UPT, UR4, 0x40004040, URZ, UP0, !UPT ;  /* 0x4000404004217890 */ /* 0x000fc400087fe4ff */
[----:B------:R-:W-:Y:S02]  /*1ca0*/  UIADD3.X UR35, UPT, UPT, UR5, 0x40004040, URZ, UP1, !UPT ;  /* 0x4000404005237890 */ /* 0x000fe40008ffe4ff */
[----:B------:R-:W-:Y:S02]  /*1cb0*/  UIADD3.64 UR4, UPT, UPT, UR32, 0x2, URZ ;  /* 0x0000000220047897 */ /* 0x000fe4000fffe0ff */
[----:B------:R-:W-:Y:S02]  /*1cc0*/  UIADD3.64 UR16, UPT, UPT, UR34, 0x2, URZ ;  /* 0x0000000222107897 */ /* 0x000fe4000fffe0ff */
[----:B------:R-:W-:Y:S02]  /*1cd0*/  UIADD3.64 UR28, UPT, UPT, UR32, 0x4, URZ ;  /* 0x00000004201c7897 */ /* 0x000fe4000fffe0ff */
[----:B------:R-:W-:Y:S01]  /*1ce0*/  UIADD3.64 UR30, UPT, UPT, UR34, 0x4, URZ ;  /* 0x00000004221e7897 */ /* 0x000fe2000fffe0ff */
[----:B------:R-:W-:Y:S01]  /*1cf0*/  UMOV UR36, 0x0 ;  /* 0x0000000000247882 */ /* 0x000fe20000000000 */
[----:B------:R-:W-:Y:S01]  /*1d00*/  UMOV UR37, 0x8200010 ;  /* 0x0820001000257882 */ /* 0x000fe20000000000 */
[----:B------:R-:W-:Y:S01]  /*1d10*/  UMOV UR7, 0x40004040 ;  /* 0x4000404000077882 */ /* 0x000fe20000000000 */
[----:B------:R-:W-:Y:S01]  /*1d20*/  UMOV UR11, 0x40004040 ;  /* 0x40004040000b7882 */ /* 0x000fe20000000000 */
[----:B------:R-:W-:Y:S01]  /*1d30*/  UMOV UR38, 0x0 ;  /* 0x0000000000267882 */ /* 0x000fe20000000000 */
[----:B------:R-:W-:Y:S01]  /*1d40*/  UMOV UR39, 0x8200010 ;  /* 0x0820001000277882 */ /* 0x000fe20000000000 */
[----:B------:R-:W-:Y:S01]  /*1d50*/  UMOV UR40, 0x0 ;  /* 0x0000000000287882 */ /* 0x000fe20000000000 */
[----:B------:R-:W-:Y:S01]  /*1d60*/  UMOV UR41, 0x8200010 ;  /* 0x0820001000297882 */ /* 0x000fe20000000000 */
[----:B------:R2:W-:Y:S01]  /*1d70*/  UTCHMMA gdesc[UR6], gdesc[UR10], tmem[UR23], tmem[UR36], idesc[UR37], !UPT ;  /* 0x00ff240a060075ea */ /* 0x0005e2000f800017 */
[----:B------:R-:W-:Y:S01]  /*1d80*/  UMOV UR42, 0x0 ;  /* 0x00000000002a7882 */ /* 0x000fe20000000000 */
[----:B------:R-:W-:Y:S01]  /*1d90*/  UMOV UR43, 0x8200010 ;  /* 0x08200010002b7882 */ /* 0x000fe20000000000 */
[----:B------:R2:W-:Y:S01]  /*1da0*/  UTCHMMA gdesc[UR32], gdesc[UR34], tmem[UR23], tmem[UR38], idesc[UR39], UPT ;  /* 0x00ff2622200075ea */ /* 0x0005e2000b800017 */
[----:B------:R2:W-:Y:S01]  /*1db0*/  UTCHMMA gdesc[UR4], gdesc[UR16], tmem[UR23], tmem[UR40], idesc[UR41], UPT ;  /* 0x00ff2810040075ea */ /* 0x0005e2000b800017 */
[----:B------:R2:W-:Y:S01]  /*1dc0*/  UTCHMMA gdesc[UR28], gdesc[UR30], tmem[UR23], tmem[UR42], idesc[UR43], UPT ;  /* 0x00ff2a1e1c0075ea */ /* 0x0005e2000b800017 */
[----:B------:R-:W-:Y:S01]  /*1dd0*/  NOP ;  /* 0x0000000000007918 */ /* 0x000fe20000000000 */
.L_x_59:
[----:B------:R-:W-:Y:S01]  /*1de0*/  ELECT P0, URZ, PT ;  /* 0x0000000000ff782f */ /* 0x000fe20003800000 */
[----:B--2---:R-:W-:Y:S01]  /*1df0*/  UMOV UR4, UR12 ;  /* 0x0000000c00047c82 */ /* 0x004fe20008000000 */
[----:B------:R-:W-:Y:S02]  /*1e00*/  UMOV UR5, URZ ;  /* 0x000000ff00057c82 */ /* 0x000fe40008000000 */
[----:B------:R-:W-:-:S13]  /*1e10*/  ISETP.LT.U32.AND P0, PT, R68, 0x20, P0 ;  /* 0x000000204400780c */ /* 0x000fda0000701070 */
[----:B------:R-:W-:Y:S01]  /*1e20*/  VOTEU.ANY UP0, P0 ;  /* 0x0000000000ff7886 */ /* 0x000fe20000000100 */
[----:B------:R-:W-:Y:S01]  /*1e30*/  VOTEU.ANY UP1, P0 ;  /* 0x0000000000ff7886 */ /* 0x000fe20000020100 */
[----:B------:R-:W-:-:S03]  /*1e40*/  ISETP.GE.U32.AND P0, PT, R10, 0x41, PT ;  /* 0x000000410a00780c */ /* 0x000fc60003f06070 */
[----:B------:R-:W-:Y:S02]  /*1e50*/  @UP0 UMOV UR4, UR4 ;  /* 0x0000000400040c82 */ /* 0x000fe40008000000 */
[----:B------:R2:W-:Y:S01]  /*1e60*/  @UP1 UTCBAR [UR4], URZ ;  /* 0x000000ff040013e9 */ /* 0x0005e200080000ff */
[----:B------:R-:W-:Y:S06]  /*1e70*/  BAR.SYNC.DEFER_BLOCKING 0x0 ;  /* 0x0000000000007b1d */ /* 0x000fec0000010000 */
[----:B------:R-:W3:Y:S02]  /*1e80*/  SYNCS.PHASECHK.TRANS64.TRYWAIT P1, [UR8+0x18020], RZ ;  /* 0x018020ffff0075a7 */ /* 0x000ee40008021108 */
[----:B--23--:R-:W-:Y:S05]  /*1e90*/  @!P1 BRA `(.L_x_60) ;  /* 0x0000000c00849947 */ /* 0x00cfea0003800000 */
.L_x_75:
[----:B------:R-:W-:Y:S01]  /*1ea0*/  UMOV UR4, URZ ;  /* 0x000000ff00047c82 */ /* 0x000fe20008000000 */
[----:B------:R-:W-:Y:S05]  /*1eb0*/  @!P0 BRA `(.L_x_57) ;  /* 0x0000000400548947 */ /* 0x000fea0003800000 */
[----:B------:R-:W2:Y:S01]  /*1ec0*/  LDCU UR29, c[0x0][0x3a0] ;  /* 0x00007400ff1d77ac */ /* 0x000ea20008000800 */
[----:B------:R-:W-:Y:S01]  /*1ed0*/  UMOV UR9, 0x1 ;  /* 0x0000000100097882 */ /* 0x000fe20000000000 */
[----:B------:R-:W-:-:S05]  /*1ee0*/  UMOV UR18, 0x40 ;  /* 0x0000004000127882 */ /* 0x000fca0000000000 */
.L_x_64:
[----:B------:R-:W-:Y:S01]  /*1ef0*/  BAR.SYNC.DEFER_BLOCKING 0x0 ;  /* 0x0000000000007b1d */ /* 0x000fe20000010000 */
[----:B------:R-:W-:Y:S01]  /*1f00*/  ULEA UR28, UR9, UR8, 0x3 ;  /* 0x00000008091c7291 */ /* 0x000fe2000f8e18ff */
[----:B------:R-:W-:Y:S01]  /*1f10*/  @!P3 IMAD.MOV.U32 R2, RZ, RZ, 0x8000 ;  /* 0x00008000ff02b424 */ /* 0x000fe200078e00ff */
[----:B------:R-:W-:Y:S01]  /*1f20*/  ELECT P1, URZ, PT ;  /* 0x0000000000ff782f */ /* 0x000fe20003820000 */
[----:B------:R-:W-:-:S03]  /*1f30*/  ULEA UR16, UR9, UR8, 0xe ;  /* 0x0000000809107291 */ /* 0x000fc6000f8e70ff */
[----:B------:R-:W-:Y:S02]  /*1f40*/  ISETP.LT.U32.AND P1, PT, R68, 0x20, P1 ;  /* 0x000000204400780c */ /* 0x000fe40000f21070 */
[----:B------:R-:W-:Y:S01]  /*1f50*/  ELECT P0, URZ, PT ;  /* 0x0000000000ff782f */ /* 0x000fe20003800000 */
[----:B------:R-:W-:-:S03]  /*1f60*/  UIADD3 UR12, UPT, UPT, UR16, 0xc000, URZ ;  /* 0x0000c000100c7890 */ /* 0x000fc6000fffe0ff */
[----:B------:R-:W-:Y:S01]  /*1f70*/  ISETP.LT.U32.AND P0, PT, R68, 0x20, P0 ;  /* 0x000000204400780c */ /* 0x000fe20000701070 */
[----:B------:R-:W-:Y:S01]  /*1f80*/  UMOV UR14, UR18 ;  /* 0x00000012000e7c82 */ /* 0x000fe20008000000 */
[----:B------:R-:W-:-:S05]  /*1f90*/  USHF.L.U32 UR5, UR4, 0x1f, URZ ;  /* 0x0000001f04057899 */ /* 0x000fca00080006ff */
[----:B------:R-:W-:Y:S01]  /*1fa0*/  VOTEU.ANY UP0, P1 ;  /* 0x0000000000ff7886 */ /* 0x000fe20000800100 */
[----:B------:R3:W-:Y:S01]  /*1fb0*/  @!P3 SYNCS.ARRIVE.TRANS64 RZ, [UR28+0x18000], R2 ;  /* 0x01800002ffffb9a7 */ /* 0x0007e2000800001c */
[----:B------:R5:W-:Y:S06]  /*1fc0*/  MEMBAR.ALL.CTA ;  /* 0x0000000000007992 */ /* 0x000bec0000008000 */
[----:B-----5:R-:W5:Y:S01]  /*1fd0*/  FENCE.VIEW.ASYNC.S ;  /* 0x00000000000073c6 */ /* 0x020f620000000000 */
[----:B------:R-:W-:Y:S01]  /*1fe0*/  @UP0 UIADD3 UR17, UPT, UPT, UR28, 0x18000, URZ ;  /* 0x000180001c110890 */ /* 0x000fe2000fffe0ff */
[----:B-----5:R-:W-:Y:S01]  /*1ff0*/  VOTEU.ANY UP0, P1 ;  /* 0x0000000000ff7886 */ /* 0x020fe20000800100 */
[----:B------:R-:W-:Y:S01]  /*2000*/  VOTEU.ANY UP1, P0 ;  /* 0x0000000000ff7886 */ /* 0x000fe20000020100 */
[----:B---3--:R-:W-:-:S04]  /*2010*/  IMAD.U32 R2, RZ, RZ, UR5 ;  /* 0x00000005ff027e24 */ /* 0x008fc8000f8e00ff */
[----:B------:R-:W-:Y:S01]  /*2020*/  @UP1 UIADD3 UR13, UPT, UPT, UR28, 0x18000, URZ ;  /* 0x000180001c0d1890 */ /* 0x000fe2000fffe0ff */
[----:B------:R-:W-:Y:S01]  /*2030*/  VOTEU.ANY UP1, P0 ;  /* 0x0000000000ff7886 */ /* 0x000fe20000020100 */
[----:B------:R-:W-:Y:S06]  /*2040*/  BAR.SYNC.DEFER_BLOCKING 0x0 ;  /* 0x0000000000007b1d */ /* 0x000fec0000010000 */
[----:B------:R3:W-:Y:S01]  /*2050*/  @UP0 UTMALDG.2D [UR16], [UR24] ;  /* 0x00000010180005b4 */ /* 0x0007e20008008000 */
[----:B------:R-:W-:Y:S01]  /*2060*/  UISETP.NE.U32.AND UP0, UPT, UR22, URZ, UPT ;  /* 0x000000ff1600728c */ /* 0x000fe2000bf05070 */
[----:B------:R-:W-:Y:S06]  /*2070*/  BAR.SYNC.DEFER_BLOCKING 0x0 ;  /* 0x0000000000007b1d */ /* 0x000fec0000010000 */
[----:B------:R3:W-:Y:S02]  /*2080*/  @UP1 UTMALDG.2D [UR12], [UR26] ;  /* 0x0000000c1a0015b4 */ /* 0x0007e40008008000 */
[----:B------:R-:W-:Y:S06]  /*2090*/  BAR.SYNC.DEFER_BLOCKING 0x0 ;  /* 0x0000000000007b1d */ /* 0x000fec0000010000 */
[----:B------:R-:W5:Y:S02]  /*20a0*/  SYNCS.PHASECHK.TRANS64.TRYWAIT P0, [UR28+0x18000], R2 ;  /* 0x01800002ff0075a7 */ /* 0x000f64000800111c */
[----:B---3-5:R-:W-:Y:S05]  /*20b0*/  @!P0 BRA `(.L_x_61) ;  /* 0x0000000c00088947 */ /* 0x028fea0003800000 */
.L_x_76:
        /* <DEDUP_REMOVED lines=11> */
[----:B------:R-:W-:Y:S02]  /*2170*/  UIADD3 UR6, UP0, UPT, UR16, 0x2, URZ ;  /* 0x0000000210067890 */ /* 0x000fe4000ff1e0ff */
[----:B------:R-:W-:Y:S02]  /*2180*/  UIADD3 UR32, UP1, UPT, UR30, 0x2, URZ ;  /* 0x000000021e207890 */ /* 0x000fe4000ff3e0ff */
[----:B------:R-:W-:Y:S02]  /*2190*/  UIADD3 UR34, UP2, UPT, UR16, 0x4, URZ ;  /* 0x0000000410227890 */ /* 0x000fe4000ff5e0ff */
[----:B------:R-:W-:Y:S02]  /*21a0*/  UIADD3 UR36, UP3, UPT, UR30, 0x4, URZ ;  /* 0x000000041e247890 */ /* 0x000fe4000ff7e0ff */
[----:B------:R-:W-:-:S02]  /*21b0*/  UIADD3.X UR7, UPT, UPT, UR17, URZ, URZ, UP0, !UPT ;  /* 0x000000ff11077290 */ /* 0x000fc400087fe4ff */
[----:B------:R-:W-:Y:S02]  /*21c0*/  UIADD3.X UR33, UPT, UPT, UR31, URZ, URZ, UP1, !UPT ;  /* 0x000000ff1f217290 */ /* 0x000fe40008ffe4ff */
[----:B------:R-:W-:Y:S02]  /*21d0*/  UIADD3.X UR35, UPT, UPT, UR17, URZ, URZ, UP2, !UPT ;  /* 0x000000ff11237290 */ /* 0x000fe400097fe4ff */
[----:B------:R-:W-:Y:S01]  /*21e0*/  UIADD3.X UR37, UPT, UPT, UR31, URZ, URZ, UP3, !UPT ;  /* 0x000000ff1f257290 */ /* 0x000fe20009ffe4ff */
        /* <DEDUP_REMOVED lines=8> */
[----:B------:R3:W-:Y:S01]  /*2270*/  UTCHMMA gdesc[UR10], gdesc[UR12], tmem[UR23], tmem[UR38], idesc[UR39], UPT ;  /* 0x00ff260c0a0075ea */ /* 0x0007e2000b800017 */
[----:B------:R-:W-:Y:S01]  /*2280*/  UMOV UR44, 0x0 ;  /* 0x00000000002c7882 */ /* 0x000fe20000000000 */
[----:B------:R-:W-:Y:S01]  /*2290*/  UMOV UR45, 0x8200010 ;  /* 0x08200010002d7882 */ /* 0x000fe20000000000 */
[----:B------:R3:W-:Y:S01]  /*22a0*/  UTCHMMA gdesc[UR16], gdesc[UR30], tmem[UR23], tmem[UR40], idesc[UR41], UPT ;  /* 0x00ff281e100075ea */ /* 0x0007e2000b800017 */
[----:B------:R3:W-:Y:S01]  /*22b0*/  UTCHMMA gdesc[UR6], gdesc[UR32], tmem[UR23], tmem[UR42], idesc[UR43], UPT ;  /* 0x00ff2a20060075ea */ /* 0x0007e2000b800017 */
[----:B------:R3:W-:Y:S01]  /*22c0*/  UTCHMMA gdesc[UR34], gdesc[UR36], tmem[UR23], tmem[UR44], idesc[UR45], UPT ;  /* 0x00ff2c24220075ea */ /* 0x0007e2000b800017 */
[----:B------:R-:W-:Y:S01]  /*22d0*/  NOP ;  /* 0x0000000000007918 */ /* 0x000fe20000000000 */
.L_x_62:
[----:B------:R-:W-:Y:S01]  /*22e0*/  ELECT P0, URZ, PT ;  /* 0x0000000000ff782f */ /* 0x000fe20003800000 */
[----:B---3--:R-:W-:-:S03]  /*22f0*/  UIADD3 UR6, UPT, UPT, UR28, 0x18020, URZ ;  /* 0x000180201c067890 */ /* 0x008fc6000fffe0ff */
[----:B------:R-:W-:Y:S01]  /*2300*/  ISETP.LT.U32.AND P0, PT, R68, 0x20, P0 ;  /* 0x000000204400780c */ /* 0x000fe20000701070 */
[----:B------:R-:W-:-:S12]  /*2310*/  UMOV UR7, URZ ;  /* 0x000000ff00077c82 */ /* 0x000fd80008000000 */
[----:B------:R-:W-:Y:S01]  /*2320*/  VOTEU.ANY UP0, P0 ;  /* 0x0000000000ff7886 */ /* 0x000fe20000000100 */
[----:B------:R-:W-:-:S04]  /*2330*/  VOTEU.ANY UP1, P0 ;  /* 0x0000000000ff7886 */ /* 0x000fc80000020100 */
[----:B------:R-:W-:Y:S02]  /*2340*/  @UP0 UMOV UR6, UR6 ;  /* 0x0000000600060c82 */ /* 0x000fe40008000000 */
[----:B------:R3:W-:Y:S01]  /*2350*/  @UP1 UTCBAR [UR6], URZ ;  /* 0x000000ff060013e9 */ /* 0x0007e200080000ff */
[----:B------:R-:W-:Y:S06]  /*2360*/  BAR.SYNC.DEFER_BLOCKING 0x0 ;  /* 0x0000000000007b1d */ /* 0x000fec0000010000 */
[----:B------:R-:W5:Y:S02]  /*2370*/  SYNCS.PHASECHK.TRANS64.TRYWAIT P0, [UR28+0x18020], R2 ;  /* 0x01802002ff0075a7 */ /* 0x000f64000800111c */
[----:B---3-5:R-:W-:Y:S05]  /*2380*/  @!P0 BRA `(.L_x_63) ;  /* 0x0000000800608947 */ /* 0x028fea0003800000 */
.L_x_77:
[----:B------:R-:W-:Y:S02]  /*2390*/  UIADD3 UR9, UPT, UPT, UR9, 0x1, URZ ;  /* 0x0000000109097890 */ /* 0x000fe4000fffe0ff */
[----:B------:R-:W-:Y:S02]  /*23a0*/  UIADD3 UR18, UPT, UPT, UR18, 0x40, URZ ;  /* 0x0000004012127890 */ /* 0x000fe4000fffe0ff */
[----:B------:R-:W-:-:S04]  /*23b0*/  UISETP.NE.U32.AND UP0, UPT, UR9, 0x3, UPT ;  /* 0x000000030900788c */ /* 0x000fc8000bf05070 */
[----:B------:R-:W-:Y:S02]  /*23c0*/  USEL UR5, URZ, 0x1, UP0 ;  /* 0x00000001ff057887 */ /* 0x000fe40008000000 */
[----:B------:R-:W-:Y:S02]  /*23d0*/  USEL UR9, UR9, URZ, UP0 ;  /* 0x000000ff09097287 */ /* 0x000fe40008000000 */
[----:B--2---:R-:W-:Y:S02]  /*23e0*/  UISETP.GE.AND UP0, UPT, UR18, UR29, UPT ;  /* 0x0000001d1200728c */ /* 0x004fe4000bf06270 */
[----:B------:R-:W-:-:S07]  /*23f0*/  ULOP3.LUT UR4, UR4, UR5, URZ, 0x3c, !UPT ;  /* 0x0000000504047292 */ /* 0x000fce000f8e3cff */
[----:B------:R-:W-:Y:S05]  /*2400*/  BRA.U !UP0, `(.L_x_64) ;  /* 0xfffffff908b87547 */ /* 0x000fea000b83ffff */
.L_x_57:
[----:B---3-5:R-:W-:Y:S06]  /*2410*/  BAR.SYNC.DEFER_BLOCKING 0x0 ;  /* 0x0000000000007b1d */ /* 0x028fec0000010000 */
[----:B------:R-:W-:Y:S04]  /*2420*/  BSSY.RECONVERGENT B5, `(.L_x_65) ;  /* 0x0000004000057945 */ /* 0x000fe80003800200 */
[----:B------:R-:W-:Y:S05]  /*2430*/  @P3 BRA `(.L_x_66) ;  /* 0x0000000000083947 */ /* 0x000fea0003800000 */
[----:B------:R-:W2:Y:S02]  /*2440*/  SYNCS.CCTL.IV [UR8+0x18000] ;  /* 0x01800000ff0079b1 */ /* 0x000ea40008000008 */
[----:B--2---:R-:W2:Y:S02]  /*2450*/  SYNCS.CCTL.IV [UR8+0x18020] ;  /* 0x01802000ff0079b1 */ /* 0x004ea40008000008 */
.L_x_66:
[----:B------:R-:W-:Y:S05]  /*2460*/  BSYNC.RECONVERGENT B5 ;  /* 0x0000000000057941 */ /* 0x000fea0003800200 */
.L_x_65:
[----:B--2---:R-:W-:Y:S06]  /*2470*/  BAR.SYNC.DEFER_BLOCKING 0x0 ;  /* 0x0000000000007b1d */ /* 0x004fec0000010000 */
[----:B------:R-:W-:Y:S04]  /*2480*/  BSSY.RECONVERGENT B5, `(.L_x_67) ;  /* 0x0000004000057945 */ /* 0x000fe80003800200 */
[----:B------:R-:W-:Y:S05]  /*2490*/  @P3 BRA `(.L_x_68) ;  /* 0x0000000000083947 */ /* 0x000fea0003800000 */
[----:B------:R-:W2:Y:S02]  /*24a0*/  SYNCS.CCTL.IV [UR8+0x18008] ;  /* 0x01800800ff0079b1 */ /* 0x000ea40008000008 */
[----:B--2---:R-:W2:Y:S02]  /*24b0*/  SYNCS.CCTL.IV [UR8+0x18028] ;  /* 0x01802800ff0079b1 */ /* 0x004ea40008000008 */
.L_x_68:
[----:B------:R-:W-:Y:S05]  /*24c0*/  BSYNC.RECONVERGENT B5 ;  /* 0x0000000000057941 */ /* 0x000fea0003800200 */
.L_x_67:
[----:B--2---:R-:W-:Y:S06]  /*24d0*/  BAR.SYNC.DEFER_BLOCKING 0x0 ;  /* 0x0000000000007b1d */ /* 0x004fec0000010000 */
[----:B------:R-:W-:Y:S04]  /*24e0*/  BSSY.RECONVERGENT B5, `(.L_x_69) ;  /* 0x0000004000057945 */ /* 0x000fe80003800200 */
[----:B------:R-:W-:Y:S05]  /*24f0*/  @P3 BRA `(.L_x_70) ;  /* 0x0000000000083947 */ /* 0x000fea0003800000 */
[----:B------:R-:W2:Y:S02]  /*2500*/  SYNCS.CCTL.IV [UR8+0x18010] ;  /* 0x01801000ff0079b1 */ /* 0x000ea40008000008 */
[----:B--2---:R-:W2:Y:S02]  /*2510*/  SYNCS.CCTL.IV [UR8+0x18030] ;  /* 0x01803000ff0079b1 */ /* 0x004ea40008000008 */
.L_x_70:
[----:B------:R-:W-:Y:S05]  /*2520*/  BSYNC.RECONVERGENT B5 ;  /* 0x0000000000057941 */ /* 0x000fea0003800200 */
.L_x_69:
[----:B------:R-:W-:Y:S01]  /*2530*/  USHF.L.U32 UR4, UR22, 0x15, URZ ;  /* 0x0000001516047899 */ /* 0x000fe200080006ff */
[C---:B------:R-:W-:Y:S01]  /*2540*/  IMAD.SHL.U32 R2, R0.reuse, 0x80, RZ ;  /* 0x0000008000027824 */ /* 0x040fe200078e00ff */
[----:B------:R-:W-:Y:S01]  /*2550*/  USHF.L.U32 UR5, UR22, 0x4, URZ ;  /* 0x0000000416057899 */ /* 0x000fe200080006ff */
[----:B------:R-:W-:Y:S01]  /*2560*/  IMAD.SHL.U32 R3, R0, 0x10, RZ ;  /* 0x0000001000037824 */ /* 0x000fe200078e00ff */
[----:B------:R-:W-:Y:S02]  /*2570*/  ULOP3.LUT UR4, UR4, 0x600000, URZ, 0xc0, !UPT ;  /* 0x0060000004047892 */ /* 0x000fe4000f8ec0ff */
[----:B------:R-:W-:Y:S01]  /*2580*/  ULOP3.LUT UR5, UR5, 0x40, URZ, 0xc0, !UPT ;  /* 0x0000004005057892 */ /* 0x000fe2000f8ec0ff */
[----:B------:R-:W-:Y:S02]  /*2590*/  LOP3.LUT R2, R2, 0x7f80, RZ, 0xc0, !PT ;  /* 0x00007f8002027812 */ /* 0x000fe400078ec0ff */
[----:B------:R-:W-:Y:S01]  /*25a0*/  ELECT P0, URZ, PT ;  /* 0x0000000000ff782f */ /* 0x000fe20003800000 */
[----:B------:R-:W-:Y:S01]  /*25b0*/  UIADD3 UR4, UPT, UPT, UR5, UR4, UR23 ;  /* 0x0000000405047290 */ /* 0x000fe2000fffe017 */
[----:B------:R-:W-:Y:S01]  /*25c0*/  LOP3.LUT R2, R2, 0x70, R3, 0xf8, !PT ;  /* 0x0000007002027812 */ /* 0x000fe200078ef803 */
[----:B------:R-:W-:Y:S01]  /*25d0*/  ULOP3.LUT UR22, UR22, 0x1, URZ, 0xc0, !UPT ;  /* 0x0000000116167892 */ /* 0x000fe2000f8ec0ff */
[----:B------:R-:W-:Y:S01]  /*25e0*/  ISETP.LT.U32.AND P0, PT, R68, 0x40, P0 ;  /* 0x000000404400780c */ /* 0x000fe20000701070 */
[----:B------:R-:W-:Y:S01]  /*25f0*/  UMOV UR6, UR19 ;  /* 0x0000001300067c82 */ /* 0x000fe20008000000 */
[C---:B------:R-:W-:Y:S01]  /*2600*/  LOP3.LUT R0, R2.reuse, 0x10, RZ, 0x3c, !PT ;  /* 0x0000001002007812 */ /* 0x040fe200078e3cff */
[----:B------:R-:W-:Y:S01]  /*2610*/  ULEA UR5, UR22, UR15, 0x6 ;  /* 0x0000000f16057291 */ /* 0x000fe2000f8e30ff */
[----:B------:R-:W-:-:S02]  /*2620*/  LOP3.LUT R3, R2, 0x20, RZ, 0x3c, !PT ;  /* 0x0000002002037812 */ /* 0x000fc400078e3cff */
[----:B----4-:R-:W3:Y:S01]  /*2630*/  LDTM.x64 R4, tmem[UR4] ;  /* 0x00000004000479ee */ /* 0x010ee20008340000 */
[----:B------:R-:W-:Y:S01]  /*2640*/  NOP ;  /* 0x0000000000007918 */ /* 0x000fe20000000000 */
[----:B------:R-:W-:-:S05]  /*2650*/  ULEA UR4, UR22, UR8, 0xe ;  /* 0x0000000816047291 */ /* 0x000fca000f8e70ff */
[----:B---3--:R-:W-:Y:S01]  /*2660*/  VOTEU.ANY UP1, P0 ;  /* 0x0000000000ff7886 */ /* 0x008fe20000020100 */
[----:B------:R-:W-:Y:S01]  /*2670*/  VOTEU.ANY UP0, P0 ;  /* 0x0000000000ff7886 */ /* 0x000fe20000000100 */
[----:B------:R-:W-:Y:S02]  /*2680*/  F2FP.F16.F32.PACK_AB R4, R5, R4 ;  /* 0x000000040504723e */ /* 0x000fe400000000ff */
[----:B------:R-:W-:Y:S02]  /*2690*/  F2FP.F16.F32.PACK_AB R5, R7, R6 ;  /* 0x000000060705723e */ /* 0x000fe400000000ff */
[----:B------:R-:W-:Y:S02]  /*26a0*/  F2FP.F16.F32.PACK_AB R12, R13, R12 ;  /* 0x0000000c0d0c723e */ /* 0x000fe400000000ff */
[----:B------:R-:W-:Y:S02]  /*26b0*/  F2FP.F16.F32.PACK_AB R6, R9, R8 ;  /* 0x000000080906723e */ /* 0x000fe400000000ff */
[----:B------:R-:W-:-:S02]  /*26c0*/  F2FP.F16.F32.PACK_AB R7, R11, R10 ;  /* 0x0000000a0b07723e */ /* 0x000fc400000000ff */
[----:B------:R-:W-:Y:S02]  /*26d0*/  F2FP.F16.F32.PACK_AB R13, R15, R14 ;  /* 0x0000000e0f0d723e */ /* 0x000fe400000000ff */
[----:B------:R-:W-:Y:S01]  /*26e0*/  F2FP.F16.F32.PACK_AB R20, R21, R20 ;  /* 0x000000141514723e */ /* 0x000fe200000000ff */
[----:B--2---:R2:W-:Y:S01]  /*26f0*/  STS.128 [R2+UR8], R4 ;  /* 0x0000000402007988 */ /* 0x0045e20008000c08 */
[----:B------:R-:W-:Y:S02]  /*2700*/  F2FP.F16.F32.PACK_AB R14, R17, R16 ;  /* 0x00000010110e723e */ /* 0x000fe400000000ff */
[----:B------:R-:W-:Y:S02]  /*2710*/  F2FP.F16.F32.PACK_AB R15, R19, R18 ;  /* 0x00000012130f723e */ /* 0x000fe400000000ff */
[----:B------:R-:W-:Y:S02]  /*2720*/  F2FP.F16.F32.PACK_AB R21, R23, R22 ;  /* 0x000000161715723e */ /* 0x000fe400000000ff */
[----:B------:R-:W-:Y:S01]  /*2730*/  F2FP.F16.F32.PACK_AB R28, R29, R28 ;  /* 0x0000001c1d1c723e */ /* 0x000fe200000000ff */
[----:B------:R2:W-:Y:S01]  /*2740*/  STS.128 [R0+UR8], R12 ;  /* 0x0000000c00007988 */ /* 0x0005e20008000c08 */
[----:B------:R-:W-:-:S02]  /*2750*/  F2FP.F16.F32.PACK_AB R22, R25, R24 ;  /* 0x000000181916723e */ /* 0x000fc400000000ff */
[----:B------:R-:W-:Y:S02]  /*2760*/  F2FP.F16.F32.PACK_AB R23, R27, R26 ;  /* 0x0000001a1b17723e */ /* 0x000fe400000000ff */
[----:B------:R-:W-:Y:S02]  /*2770*/  F2FP.F16.F32.PACK_AB R29, R31, R30 ;  /* 0x0000001e1f1d723e */ /* 0x000fe400000000ff */
[----:B------:R-:W-:Y:S01]  /*2780*/  F2FP.F16.F32.PACK_AB R36, R37, R36 ;  /* 0x000000242524723e */ /* 0x000fe200000000ff */
[----:B------:R2:W-:Y:S01]  /*2790*/  STS.128 [R3+UR8], R20 ;  /* 0x0000001403007988 */ /* 0x0005e20008000c08 */
[----:B------:R-:W-:Y:S02]  /*27a0*/  F2FP.F16.F32.PACK_AB R30, R33, R32 ;  /* 0x00000020211e723e */ /* 0x000fe400000000ff */
[----:B------:R-:W-:Y:S02]  /*27b0*/  F2FP.F16.F32.PACK_AB R31, R35, R34 ;  /* 0x00000022231f723e */ /* 0x000fe400000000ff */
[----:B------:R-:W-:-:S02]  /*27c0*/  F2FP.F16.F32.PACK_AB R37, R39, R38 ;  /* 0x000000262725723e */ /* 0x000fc400000000ff */
[----:B------:R-:W-:Y:S02]  /*27d0*/  F2FP.F16.F32.PACK_AB R44, R45, R44 ;  /* 0x0000002c2d2c723e */ /* 0x000fe400000000ff */
[----:B------:R-:W-:Y:S02]  /*27e0*/  LOP3.LUT R8, R2, 0x30, RZ, 0x3c, !PT ;  /* 0x0000003002087812 */ /* 0x000fe400078e3cff */
[----:B------:R-:W-:Y:S02]  /*27f0*/  F2FP.F16.F32.PACK_AB R38, R41, R40 ;  /* 0x000000282926723e */ /* 0x000fe400000000ff */
[----:B------:R-:W-:Y:S01]  /*2800*/  F2FP.F16.F32.PACK_AB R39, R43, R42 ;  /* 0x0000002a2b27723e */ /* 0x000fe200000000ff */
[----:B------:R2:W-:Y:S01]  /*2810*/  STS.128 [R8+UR8], R28 ;  /* 0x0000001c08007988 */ /* 0x0005e20008000c08 */
[----:B------:R-:W-:Y:S02]  /*2820*/  F2FP.F16.F32.PACK_AB R45, R47, R46 ;  /* 0x0000002e2f2d723e */ /* 0x000fe400000000ff */
[----:B------:R-:W-:-:S02]  /*2830*/  F2FP.F16.F32.PACK_AB R52, R53, R52 ;  /* 0x000000343534723e */ /* 0x000fc400000000ff */
[C---:B------:R-:W-:Y:S02]  /*2840*/  LOP3.LUT R9, R2.reuse, 0x40, RZ, 0x3c, !PT ;  /* 0x0000004002097812 */ /* 0x040fe400078e3cff */
[----:B------:R-:W-:Y:S02]  /*2850*/  F2FP.F16.F32.PACK_AB R46, R49, R48 ;  /* 0x00000030312e723e */ /* 0x000fe400000000ff */
[----:B------:R-:W-:Y:S01]  /*2860*/  F2FP.F16.F32.PACK_AB R47, R51, R50 ;  /* 0x00000032332f723e */ /* 0x000fe200000000ff */
[----:B------:R2:W-:Y:S01]  /*2870*/  STS.128 [R9+UR8], R36 ;  /* 0x0000002409007988 */ /* 0x0005e20008000c08 */
[----:B------:R-:W-:Y:S02]  /*2880*/  F2FP.F16.F32.PACK_AB R53, R55, R54 ;  /* 0x000000363735723e */ /* 0x000fe400000000ff */
[----:B------:R-:W-:Y:S02]  /*2890*/  F2FP.F16.F32.PACK_AB R60, R61, R60 ;  /* 0x0000003c3d3c723e */ /* 0x000fe400000000ff */
[----:B------:R-:W-:-:S02]  /*28a0*/  LOP3.LUT R10, R2, 0x50, RZ, 0x3c, !PT ;  /* 0x00000050020a7812 */ /* 0x000fc400078e3cff */
[----:B------:R-:W-:Y:S02]  /*28b0*/  F2FP.F16.F32.PACK_AB R54, R57, R56 ;  /* 0x000000383936723e */ /* 0x000fe400000000ff */
[----:B------:R-:W-:Y:S01]  /*28c0*/  F2FP.F16.F32.PACK_AB R55, R59, R58 ;  /* 0x0000003a3b37723e */ /* 0x000fe200000000ff */
[----:B------:R2:W-:Y:S01]  /*28d0*/  STS.128 [R10+UR8], R44 ;  /* 0x0000002c0a007988 */ /* 0x0005e20008000c08 */
[----:B------:R-:W-:Y:S02]  /*28e0*/  F2FP.F16.F32.PACK_AB R61, R63, R62 ;  /* 0x0000003e3f3d723e */ /* 0x000fe400000000ff */
[C---:B------:R-:W-:Y:S02]  /*28f0*/  LOP3.LUT R11, R2.reuse, 0x60, RZ, 0x3c, !PT ;  /* 0x00000060020b7812 */ /* 0x040fe400078e3cff */
[----:B------:R-:W-:Y:S02]  /*2900*/  F2FP.F16.F32.PACK_AB R62, R65, R64 ;  /* 0x00000040413e723e */ /* 0x000fe400000000ff */
[----:B------:R-:W-:Y:S01]  /*2910*/  F2FP.F16.F32.PACK_AB R63, R67, R66 ;  /* 0x00000042433f723e */ /* 0x000fe200000000ff */
[----:B------:R2:W-:Y:S01]  /*2920*/  STS.128 [R11+UR8], R52 ;  /* 0x000000340b007988 */ /* 0x0005e20008000c08 */
[----:B------:R-:W-:-:S05]  /*2930*/  LOP3.LUT R16, R2, 0x70, RZ, 0x3c, !PT ;  /* 0x0000007002107812 */ /* 0x000fca00078e3cff */
[----:B------:R2:W-:Y:S01]  /*2940*/  STS.128 [R16+UR8], R60 ;  /* 0x0000003c10007988 */ /* 0x0005e20008000c08 */
[----:B------:R3:W-:Y:S06]  /*2950*/  MEMBAR.ALL.CTA ;  /* 0x0000000000007992 */ /* 0x0007ec0000008000 */
[----:B---3--:R-:W3:Y:S02]  /*2960*/  FENCE.VIEW.ASYNC.S ;  /* 0x00000000000073c6 */ /* 0x008ee40000000000 */
[----:B---3--:R-:W-:Y:S06]  /*2970*/  BAR.SYNC.DEFER_BLOCKING 0x0 ;  /* 0x0000000000007b1d */ /* 0x008fec0000010000 */
[----:B------:R2:W-:Y:S01]  /*2980*/  @UP1 UTMASTG.2D [UR4], [UR20] ;  /* 0x00000004140013b5 */ /* 0x0005e20008008000 */
[----:B------:R0:W-:Y:S01]  /*2990*/  UTMACMDFLUSH ;  /* 0x00000000000079b7 */ /* 0x0001e20000000000 */
[----:B------:R-:W-:-:S04]  /*29a0*/  DEPBAR.LE SB0, 0x0 ;  /* 0x000080000000791a */ /* 0x000fc80000000000 */
[----:B------:R-:W-:Y:S08]  /*29b0*/  BAR.SYNC.DEFER_BLOCKING 0x0 ;  /* 0x0000000000007b1d */ /* 0x000ff00000010000 */
[----:B------:R-:W-:Y:S06]  /*29c0*/  BAR.SYNC.DEFER_BLOCKING 0x0 ;  /* 0x0000000000007b1d */ /* 0x000fec0000010000 */
[----:B--2---:R-:W-:Y:S05]  /*29d0*/  @P2 BRA `(.L_x_71) ;  /* 0x0000000000a02947 */ /* 0x004fea0003800000 */
[----:B------:R-:W2:Y:S01]  /*29e0*/  S2UR UR5, SR_CgaCtaId ;  /* 0x00000000000579c3 */ /* 0x000ea20000008800 */
[----:B------:R-:W-:Y:S01]  /*29f0*/  NOP ;  /* 0x0000000000007918 */ /* 0x000fe20000000000 */
[----:B------:R-:W-:Y:S01]  /*2a00*/  UMOV UR4, 0x50 ;  /* 0x0000005000047882 */ /* 0x000fe20000000000 */
[----:B------:R-:W-:Y:S02]  /*2a10*/  IMAD.U32 R0, RZ, RZ, UR23 ;  /* 0x00000017ff007e24 */ /* 0x000fe4000f8e00ff */
[----:B------:R-:W-:Y:S02]  /*2a20*/  IMAD.MOV.U32 R3, RZ, RZ, 0xf ;  /* 0x0000000fff037424 */ /* 0x000fe400078e00ff */
[----:B------:R-:W-:Y:S01]  /*2a30*/  IMAD.MOV.U32 R7, RZ, RZ, 0x1 ;  /* 0x00000001ff077424 */ /* 0x000fe200078e00ff */
[----:B------:R-:W-:-:S04]  /*2a40*/  LOP3.LUT R0, R0, 0xffff, RZ, 0xc0, !PT ;  /* 0x0000ffff00007812 */ /* 0x000fc800078ec0ff */
[----:B------:R-:W-:-:S05]  /*2a50*/  SHF.R.U32.HI R0, RZ, 0x5, R0 ;  /* 0x00000005ff007819 */ /* 0x000fca0000011600 */
[----:B------:R-:W-:Y:S01]  /*2a60*/  VIADD R2, R0, 0x10 ;  /* 0x0000001000027836 */ /* 0x000fe20000000000 */
[----:B------:R-:W-:Y:S01]  /*2a70*/  SHF.L.U32 R0, R3, R0, RZ ;  /* 0x0000000003007219 */ /* 0x000fe200000006ff */
[----:B--2---:R-:W-:-:S03]  /*2a80*/  ULEA UR6, UR5, UR4, 0x18 ;  /* 0x0000000405067291 */ /* 0x004fc6000f8ec0ff */
[----:B------:R-:W-:-:S04]  /*2a90*/  SHF.L.U32 R3, R7, R2, RZ ;  /* 0x0000000207037219 */ /* 0x000fc800000006ff */
[----:B------:R-:W-:Y:S02]  /*2aa0*/  LOP3.LUT R0, R3, R0, RZ, 0xfc, !PT ;  /* 0x0000000003007212 */ /* 0x000fe400078efcff */
[----:B------:R-:W2:Y:S02]  /*2ab0*/  LDS R5, [UR6] ;  /* 0x00000006ff057984 */ /* 0x000ea40008000800 */
[C---:B------:R-:W-:Y:S02]  /*2ac0*/  LOP3.LUT R2, R0.reuse, 0xffff, RZ, 0xc0, !PT ;  /* 0x0000ffff00027812 */ /* 0x040fe400078ec0ff */
[----:B--2---:R-:W-:-:S04]  /*2ad0*/  LOP3.LUT R3, R0, 0xffff, R5, 0x80, !PT ;  /* 0x0000ffff00037812 */ /* 0x004fc800078e8005 */
[----:B------:R-:W-:-:S13]  /*2ae0*/  ISETP.NE.AND P0, PT, R3, R2, PT ;  /* 0x000000020300720c */ /* 0x000fda0003f05270 */
[----:B------:R-:W-:Y:S05]  /*2af0*/  @P0 BRA `(.L_x_72) ;  /* 0x0000000000500947 */ /* 0x000fea0003800000 */
[----:B------:R-:W-:Y:S02]  /*2b00*/  SHF.R.U32.HI R5, RZ, 0x10, R5 ;  /* 0x00000010ff057819 */ /* 0x000fe40000011605 */
[----:B------:R-:W-:-:S04]  /*2b10*/  SHF.R.U32.HI R2, RZ, 0x10, R0 ;  /* 0x00000010ff027819 */ /* 0x000fc80000011600 */
[----:B------:R-:W-:-:S04]  /*2b20*/  LOP3.LUT R5, R5, R2, RZ, 0xc0, !PT ;  /* 0x0000000205057212 */ /* 0x000fc800078ec0ff */
[----:B------:R-:W-:-:S13]  /*2b30*/  ISETP.NE.AND P0, PT, R5, R2, PT ;  /* 0x000000020500720c */ /* 0x000fda0003f05270 */
[----:B------:R-:W-:Y:S05]  /*2b40*/  @P0 BRA `(.L_x_73) ;  /* 0x0000000000300947 */ /* 0x000fea0003800000 */
[----:B------:R-:W-:Y:S01]  /*2b50*/  R2UR UR4, R0 ;  /* 0x00000000000472ca */ /* 0x000fe200000e0000 */
[----:B------:R-:W-:Y:S01]  /*2b60*/  VOTEU.ANY UR5, UPT, PT ;  /* 0x0000000000057886 */ /* 0x000fe200038e0100 */
[----:B------:R-:W2:Y:S01]  /*2b70*/  S2R R0, SR_LANEID ;  /* 0x0000000000007919 */ /* 0x000ea20000000000 */
[----:B------:R-:W-:-:S10]  /*2b80*/  UFLO.U32 UR5, UR5 ;  /* 0x00000005000572bd */ /* 0x000fd400080e0000 */
[----:B------:R-:W-:-:S06]  /*2b90*/  ULOP3.LUT UR4, URZ, UR4, URZ, 0x33, !UPT ;  /* 0x00000004ff047292 */ /* 0x000fcc000f8e33ff */
[----:B------:R-:W-:-:S04]  /*2ba0*/  IMAD.U32 R2, RZ, RZ, UR4 ;  /* 0x00000004ff027e24 */ /* 0x000fc8000f8e00ff */
[----:B------:R-:W3:Y:S02]  /*2bb0*/  REDUX UR7, R2 ;  /* 0x00000000020773c4 */ /* 0x000ee40000000000 */
[----:B------:R4:W-:Y:S01]  /*2bc0*/  UTCATOMSWS.AND URZ, UR4 ;  /* 0x0000000400ff79e3 */ /* 0x0009e20008000000 */
[----:B--2---:R-:W-:Y:S01]  /*2bd0*/  ISETP.EQ.U32.AND P0, PT, R0, UR5, PT ;  /* 0x0000000500007c0c */ /* 0x004fe2000bf02070 */
[----:B---3--:R-:W-:-:S12]  /*2be0*/  IMAD.U32 R0, RZ, RZ, UR7 ;  /* 0x00000007ff007e24 */ /* 0x008fd8000f8e00ff */
[----:B------:R4:W-:Y:S01]  /*2bf0*/  @P0 ATOMS.AND RZ, [UR6], R0 ;  /* 0x00000000ffff098c */ /* 0x0009e2000a800006 */
[----:B------:R-:W-:Y:S05]  /*2c00*/  BRA `(.L_x_71) ;  /* 0x0000000000147947 */ /* 0x000fea0003800000 */
.L_x_73:
[----:B------:R-:W-:-:S07]  /*2c10*/  MOV R2, 0x2c30 ;  /* 0x00002c3000027802 */ /* 0x000fce0000000f00 */
[----:B-1----:R-:W-:Y:S05]  /*2c20*/  CALL.REL.NOINC `($__internal_0_$__cuda_sm10x_tcgen05_guardrail_trap_col_being_dealloced_not_returned_by_alloc) ;  /* 0x0000000000447944 */ /* 0x002fea0003c00000 */
[----:B------:R-:W-:Y:S05]  /*2c30*/  BRA `(.L_x_71) ;  /* 0x0000000000087947 */ /* 0x000fea0003800000 */
.L_x_72:
[----:B------:R-:W-:-:S07]  /*2c40*/  MOV R2, 0x2c60 ;  /* 0x00002c6000027802 */ /* 0x000fce0000000f00 */
[----:B-1----:R-:W-:Y:S05]  /*2c50*/  CALL.REL.NOINC `($__internal_2_$__cuda_sm10x_tcgen05_guardrail_trap_unallocated_columns_being_dealloced) ;  /* 0x0000000000507944 */ /* 0x002fea0003c00000 */
.L_x_71:
[----:B------:R-:W-:Y:S01]  /*2c60*/  NOP ;  /* 0x0000000000007918 */ /* 0x000fe20000000000 */
[----:B----4-:R-:W-:Y:S05]  /*2c70*/  EXIT ;  /* 0x000000000000794d */ /* 0x010fea0003800000 */
.L_x_58:
[----:B------:R-:W2:Y:S02]  /*2c80*/  SYNCS.PHASECHK.TRANS64.TRYWAIT P0, [UR8+0x18000], RZ ;  /* 0x018000ffff0075a7 */ /* 0x000ea40008001108 */
[----:B--2---:R-:W-:Y:S05]  /*2c90*/  @!P0 BRA `(.L_x_58) ;  /* 0xfffffffc00f88947 */ /* 0x004fea000383ffff */
[----:B------:R-:W-:Y:S05]  /*2ca0*/  BRA `(.L_x_74) ;  /* 0xffffffec00d47947 */ /* 0x000fea000383ffff */
.L_x_60:
[----:B------:R-:W2:Y:S02]  /*2cb0*/  SYNCS.PHASECHK.TRANS64.TRYWAIT P1, [UR8+0x18020], RZ ;  /* 0x018020ffff0075a7 */ /* 0x000ea40008021108 */
[----:B--2---:R-:W-:Y:S05]  /*2cc0*/  @!P1 BRA `(.L_x_60) ;  /* 0xfffffffc00f89947 */ /* 0x004fea000383ffff */
[----:B------:R-:W-:Y:S05]  /*2cd0*/  BRA `(.L_x_75) ;  /* 0xfffffff000707947 */ /* 0x000fea000383ffff */
.L_x_61:
[----:B------:R-:W3:Y:S02]  /*2ce0*/  SYNCS.PHASECHK.TRANS64.TRYWAIT P0, [UR28+0x18000], R2 ;  /* 0x01800002ff0075a7 */ /* 0x000ee4000800111c */
[----:B---3--:R-:W-:Y:S05]  /*2cf0*/  @!P0 BRA `(.L_x_61) ;  /* 0xfffffffc00f88947 */ /* 0x008fea000383ffff */
[----:B------:R-:W-:Y:S05]  /*2d00*/  BRA `(.L_x_76) ;  /* 0xfffffff000ec7947 */ /* 0x000fea000383ffff */
.L_x_63:
[----:B------:R-:W3:Y:S02]  /*2d10*/  SYNCS.PHASECHK.TRANS64.TRYWAIT P0, [UR28+0x18020], R2 ;  /* 0x01802002ff0075a7 */ /* 0x000ee4000800111c */
[----:B---3--:R-:W-:Y:S05]  /*2d20*/  @!P0 BRA `(.L_x_63) ;  /* 0xfffffffc00f88947 */ /* 0x008fea000383ffff */
[----:B------:R-:W-:Y:S05]  /*2d30*/  BRA `(.L_x_77) ;  /* 0xfffffff400947947 */ /* 0x000fea000383ffff */
        .weak           $__internal_0_$__cuda_sm10x_tcgen05_guardrail_trap_col_being_dealloced_not_returned_by_alloc
        .type           $__internal_0_$__cuda_sm10x_tcgen05_guardrail_trap_col_being_dealloced_not_returned_by_alloc,@function
        .size           $__internal_0_$__cuda_sm10x_tcgen05_guardrail_trap_col_being_dealloced_not_returned_by_alloc,($__internal_1_$__cuda_sm10x_tcgen05_guardrail_trap_phase_invalid_during_alloc - $__internal_0_$__cuda_sm10x_tcgen05_guardrail_trap_col_being_dealloced_not_returned_by_alloc)
$__internal_0_$__cuda_sm10x_tcgen05_guardrail_trap_col_being_dealloced_not_returned_by_alloc:
[----:B------:R-:W-:Y:S05]  /*2d40*/  BPT.TRAP 0x1 ;  /* 0x000000040000795c */ /* 0x000fea0000300000 */
[----:B------:R-:W-:-:S04]  /*2d50*/  IMAD.MOV.U32 R3, RZ, RZ, 0x0 ;  /* 0x00000000ff037424 */ /* 0x000fc800078e00ff */
[----:B------:R-:W-:Y:S05]  /*2d60*/  RET.REL.NODEC R2 `(gluon_tcgen05) ;  /* 0xffffffd002a47950 */ /* 0x000fea0003c3ffff */
        .weak           $__internal_1_$__cuda_sm10x_tcgen05_guardrail_trap_phase_invalid_during_alloc
        .type           $__internal_1_$__cuda_sm10x_tcgen05_guardrail_trap_phase_invalid_during_alloc,@function
        .size           $__internal_1_$__cuda_sm10x_tcgen05_guardrail_trap_phase_invalid_during_alloc,($__internal_2_$__cuda_sm10x_tcgen05_guardrail_trap_unallocated_columns_being_dealloced - $__internal_1_$__cuda_sm10x_tcgen05_guardrail_trap_phase_invalid_during_alloc)
$__internal_1_$__cuda_sm10x_tcgen05_guardrail_trap_phase_invalid_during_alloc:
[----:B------:R-:W-:Y:S05]  /*2d70*/  BPT.TRAP 0x1 ;  /* 0x000000040000795c */ /* 0x000fea0000300000 */
[----:B------:R-:W-:-:S04]  /*2d80*/  IMAD.MOV.U32 R3, RZ, RZ, 0x0 ;  /* 0x00000000ff037424 */ /* 0x000fc800078e00ff */
[----:B------:R-:W-:Y:S05]  /*2d90*/  RET.REL.NODEC R2 `(gluon_tcgen05) ;  /* 0xffffffd002987950 */ /* 0x000fea0003c3ffff */
        .weak           $__internal_2_$__cuda_sm10x_tcgen05_guardrail_trap_unallocated_columns_being_dealloced
        .type           $__internal_2_$__cuda_sm10x_tcgen05_guardrail_trap_unallocated_columns_being_dealloced,@function
        .size           $__internal_2_$__cuda_sm10x_tcgen05_guardrail_trap_unallocated_columns_being_dealloced,(.L_x_81 - $__internal_2_$__cuda_sm10x_tcgen05_guardrail_trap_unallocated_columns_being_dealloced)
$__internal_2_$__cuda_sm10x_tcgen05_guardrail_trap_unallocated_columns_being_dealloced:
[----:B------:R-:W-:Y:S05]  /*2da0*/  BPT.TRAP 0x1 ;  /* 0x000000040000795c */ /* 0x000fea0000300000 */
[----:B------:R-:W-:-:S04]  /*2db0*/  IMAD.MOV.U32 R3, RZ, RZ, 0x0 ;  /* 0x00000000ff037424 */ /* 0x000fc800078e00ff */
[----:B------:R-:W-:Y:S05]  /*2dc0*/  RET.REL.NODEC R2 `(gluon_tcgen05) ;  /* 0xffffffd0028c7950 */ /* 0x000fea0003c3ffff */
.L_x_78:
[----:B------:R-:W-:-:S00]  /*2dd0*/  BRA `(.L_x_78) ;  /* 0xfffffffc00fc7947 */ /* 0x000fc0000383ffff */
[----:B------:R-:W-:-:S00]  /*2de0*/  NOP ;  /* 0x0000000000007918 */ /* 0x000fc00000000000 */
        /* <DEDUP_REMOVED lines=9> */
.L_x_81:


//--------------------- .nv.shared.gluon_tcgen05  --------------------------
	.section	.nv.shared.gluon_tcgen05,"aw",@nobits
	.sectionflags	@""
	.align	16
	.zero		1024


//--------------------- .nv.shared.reserved.0     --------------------------
	.section	.nv.shared.reserved.0,"aw",@nobits
	.align	8
	.weak		__nv_reservedSMEM_offset_0_alias
	.size		__nv_reservedSMEM_offset_0_alias, 0, 64
	.other		__nv_reservedSMEM_offset_0_alias,@"STO_CUDA_RESERVED_SHARED STV_DEFAULT"
__nv_reservedSMEM_offset_0_alias:
	.zero		0
.nv.shared.reserved.0:
	.zero		64
	.weak		__nv_reservedSMEM_allocation_phase
	.type		__nv_reservedSMEM_allocation_phase,@object
	.size		__nv_reservedSMEM_allocation_phase,(.L_0 - __nv_reservedSMEM_allocation_phase)
__nv_reservedSMEM_allocation_phase:
	.zero		1
.L_0:
	.zero		7
	.weak		__nv_reservedSMEM_devtool_atexit_pc
	.type		__nv_reservedSMEM_devtool_atexit_pc,@object
	.size		__nv_reservedSMEM_devtool_atexit_pc,(__nv_reservedSMEM_allocation_mask - __nv_reservedSMEM_devtool_atexit_pc)
__nv_reservedSMEM_devtool_atexit_pc:
	.zero		8
	.weak		__nv_reservedSMEM_allocation_mask
	.type		__nv_reservedSMEM_allocation_mask,@object
	.size		__nv_reservedSMEM_allocation_mask,(.L_2 - __nv_reservedSMEM_allocation_mask)
__nv_reservedSMEM_allocation_mask:
	.zero		4
.L_2:


//--------------------- .nv.constant0.gluon_tcgen05 --------------------------
	.section	.nv.constant0.gluon_tcgen05,"a",@progbits
	.sectionflags	@""
	.align	4
.nv.constant0.gluon_tcgen05:
	.zero		976


//--------------------- SYMBOLS --------------------------

	.type		.nv.reservedSmem.offset0,@object
	.size		.nv.reservedSmem.offset0,0x4
	.type		.nv.reservedSmem.cap,@object
	.size		.nv.reservedSmem.cap,0x4
